//
// Generated by NVIDIA NVVM Compiler
//
// Compiler Build ID: CL-36424714
// Cuda compilation tools, release 13.0, V13.0.88
// Based on NVVM 20.0.0
//

.version 9.0
.target sm_100
.address_size 64

	// .globl	_Z17compute_ll_kernelPK7GPUTreePKiiPd

.visible .entry _Z17compute_ll_kernelPK7GPUTreePKiiPd(
	.param .u64 .ptr .align 1 _Z17compute_ll_kernelPK7GPUTreePKiiPd_param_0,
	.param .u64 .ptr .align 1 _Z17compute_ll_kernelPK7GPUTreePKiiPd_param_1,
	.param .u32 _Z17compute_ll_kernelPK7GPUTreePKiiPd_param_2,
	.param .u64 .ptr .align 1 _Z17compute_ll_kernelPK7GPUTreePKiiPd_param_3
)
{
	.local .align 16 .b8 	__local_depot0[30720];
	.reg .b64 	%SP;
	.reg .b64 	%SPL;
	.reg .pred 	%p<149>;
	.reg .b32 	%r<379>;
	.reg .b32 	%f<3>;
	.reg .b64 	%rd<215>;
	.reg .b64 	%fd<1605>;

	mov.u64 	%SPL, __local_depot0;
	ld.param.u64 	%rd34, [_Z17compute_ll_kernelPK7GPUTreePKiiPd_param_0];
	ld.param.u64 	%rd35, [_Z17compute_ll_kernelPK7GPUTreePKiiPd_param_1];
	ld.param.u32 	%r151, [_Z17compute_ll_kernelPK7GPUTreePKiiPd_param_2];
	cvta.to.global.u64 	%rd1, %rd34;
	add.u64 	%rd2, %SPL, 0;
	add.u64 	%rd3, %SPL, 10240;
	add.u64 	%rd4, %SPL, 12800;
	add.u64 	%rd5, %SPL, 17920;
	add.u64 	%rd6, %SPL, 18560;
	add.u64 	%rd7, %SPL, 19840;
	add.u64 	%rd8, %SPL, 20480;
	mov.u32 	%r152, %ctaid.x;
	mov.u32 	%r153, %ntid.x;
	mov.u32 	%r154, %tid.x;
	mad.lo.s32 	%r1, %r152, %r153, %r154;
	setp.ge.s32 	%p1, %r1, %r151;
	@%p1 bra 	$L__BB0_153;
	ld.global.u32 	%r2, [%rd1+8];
	ld.global.u32 	%r377, [%rd1];
	setp.lt.s32 	%p2, %r377, 1;
	@%p2 bra 	$L__BB0_16;
	and.b32  	%r4, %r377, 3;
	setp.lt.u32 	%p3, %r377, 4;
	mov.b32 	%r327, 0;
	@%p3 bra 	$L__BB0_5;
	and.b32  	%r327, %r377, 2147483644;
	mov.b32 	%r329, 0;
$L__BB0_4:
	.pragma "nounroll";
	mul.wide.u32 	%rd44, %r329, 8;
	add.s64 	%rd45, %rd7, %rd44;
	add.s64 	%rd46, %rd5, %rd44;
	mul.wide.u32 	%rd47, %r329, 128;
	add.s64 	%rd48, %rd2, %rd47;
	mov.f64 	%fd672, 0d0000000000000000;
	st.local.v2.f64 	[%rd48], {%fd672, %fd672};
	st.local.v2.f64 	[%rd48+16], {%fd672, %fd672};
	st.local.v2.f64 	[%rd48+32], {%fd672, %fd672};
	st.local.v2.f64 	[%rd48+48], {%fd672, %fd672};
	st.local.v2.f64 	[%rd48+64], {%fd672, %fd672};
	st.local.v2.f64 	[%rd48+80], {%fd672, %fd672};
	st.local.v2.f64 	[%rd48+96], {%fd672, %fd672};
	st.local.v2.f64 	[%rd48+112], {%fd672, %fd672};
	mul.wide.u32 	%rd49, %r329, 32;
	add.s64 	%rd50, %rd3, %rd49;
	mov.f64 	%fd673, 0d3FF0000000000000;
	st.local.v2.f64 	[%rd50], {%fd673, %fd673};
	st.local.v2.f64 	[%rd50+16], {%fd673, %fd673};
	mul.wide.u32 	%rd51, %r329, 16;
	add.s64 	%rd52, %rd6, %rd51;
	mul.wide.u32 	%rd53, %r329, 64;
	add.s64 	%rd54, %rd4, %rd53;
	st.local.v2.f64 	[%rd54], {%fd673, %fd673};
	st.local.v2.f64 	[%rd54+16], {%fd673, %fd673};
	st.local.v2.f64 	[%rd52], {%fd672, %fd672};
	st.local.v2.f64 	[%rd54+32], {%fd673, %fd673};
	st.local.v2.f64 	[%rd54+48], {%fd673, %fd673};
	st.local.v2.f64 	[%rd45], {%fd672, %fd672};
	st.local.v2.f64 	[%rd46], {%fd672, %fd672};
	st.local.v2.f64 	[%rd48+128], {%fd672, %fd672};
	st.local.v2.f64 	[%rd48+144], {%fd672, %fd672};
	st.local.v2.f64 	[%rd48+160], {%fd672, %fd672};
	st.local.v2.f64 	[%rd48+176], {%fd672, %fd672};
	st.local.v2.f64 	[%rd48+192], {%fd672, %fd672};
	st.local.v2.f64 	[%rd48+208], {%fd672, %fd672};
	st.local.v2.f64 	[%rd48+224], {%fd672, %fd672};
	st.local.v2.f64 	[%rd48+240], {%fd672, %fd672};
	st.local.v2.f64 	[%rd50+32], {%fd673, %fd673};
	st.local.v2.f64 	[%rd50+48], {%fd673, %fd673};
	st.local.v2.f64 	[%rd54+64], {%fd673, %fd673};
	st.local.v2.f64 	[%rd54+80], {%fd673, %fd673};
	st.local.v2.f64 	[%rd52+16], {%fd672, %fd672};
	st.local.v2.f64 	[%rd54+96], {%fd673, %fd673};
	st.local.v2.f64 	[%rd54+112], {%fd673, %fd673};
	st.local.v2.f64 	[%rd48+256], {%fd672, %fd672};
	st.local.v2.f64 	[%rd48+272], {%fd672, %fd672};
	st.local.v2.f64 	[%rd48+288], {%fd672, %fd672};
	st.local.v2.f64 	[%rd48+304], {%fd672, %fd672};
	st.local.v2.f64 	[%rd48+320], {%fd672, %fd672};
	st.local.v2.f64 	[%rd48+336], {%fd672, %fd672};
	st.local.v2.f64 	[%rd48+352], {%fd672, %fd672};
	st.local.v2.f64 	[%rd48+368], {%fd672, %fd672};
	st.local.v2.f64 	[%rd50+64], {%fd673, %fd673};
	st.local.v2.f64 	[%rd50+80], {%fd673, %fd673};
	st.local.v2.f64 	[%rd54+128], {%fd673, %fd673};
	st.local.v2.f64 	[%rd54+144], {%fd673, %fd673};
	st.local.v2.f64 	[%rd52+32], {%fd672, %fd672};
	st.local.v2.f64 	[%rd54+160], {%fd673, %fd673};
	st.local.v2.f64 	[%rd54+176], {%fd673, %fd673};
	st.local.v2.f64 	[%rd45+16], {%fd672, %fd672};
	st.local.v2.f64 	[%rd46+16], {%fd672, %fd672};
	st.local.v2.f64 	[%rd48+384], {%fd672, %fd672};
	st.local.v2.f64 	[%rd48+400], {%fd672, %fd672};
	st.local.v2.f64 	[%rd48+416], {%fd672, %fd672};
	st.local.v2.f64 	[%rd48+432], {%fd672, %fd672};
	st.local.v2.f64 	[%rd48+448], {%fd672, %fd672};
	st.local.v2.f64 	[%rd48+464], {%fd672, %fd672};
	st.local.v2.f64 	[%rd48+480], {%fd672, %fd672};
	st.local.v2.f64 	[%rd48+496], {%fd672, %fd672};
	st.local.v2.f64 	[%rd50+96], {%fd673, %fd673};
	st.local.v2.f64 	[%rd50+112], {%fd673, %fd673};
	st.local.v2.f64 	[%rd54+192], {%fd673, %fd673};
	st.local.v2.f64 	[%rd54+208], {%fd673, %fd673};
	st.local.v2.f64 	[%rd52+48], {%fd672, %fd672};
	st.local.v2.f64 	[%rd54+224], {%fd673, %fd673};
	st.local.v2.f64 	[%rd54+240], {%fd673, %fd673};
	add.s32 	%r329, %r329, 4;
	setp.eq.s32 	%p4, %r329, %r327;
	@%p4 bra 	$L__BB0_5;
	bra.uni 	$L__BB0_4;
$L__BB0_5:
	setp.eq.s32 	%p5, %r4, 0;
	@%p5 bra 	$L__BB0_10;
	setp.eq.s32 	%p6, %r4, 1;
	@%p6 bra 	$L__BB0_8;
	mul.wide.u32 	%rd55, %r327, 8;
	add.s64 	%rd56, %rd7, %rd55;
	mov.b64 	%rd57, 0;
	st.local.u64 	[%rd56], %rd57;
	add.s64 	%rd58, %rd5, %rd55;
	st.local.u64 	[%rd58], %rd57;
	mul.wide.u32 	%rd59, %r327, 128;
	add.s64 	%rd60, %rd2, %rd59;
	mov.f64 	%fd674, 0d0000000000000000;
	st.local.v2.f64 	[%rd60], {%fd674, %fd674};
	st.local.v2.f64 	[%rd60+16], {%fd674, %fd674};
	st.local.v2.f64 	[%rd60+32], {%fd674, %fd674};
	st.local.v2.f64 	[%rd60+48], {%fd674, %fd674};
	st.local.v2.f64 	[%rd60+64], {%fd674, %fd674};
	st.local.v2.f64 	[%rd60+80], {%fd674, %fd674};
	st.local.v2.f64 	[%rd60+96], {%fd674, %fd674};
	st.local.v2.f64 	[%rd60+112], {%fd674, %fd674};
	mul.wide.u32 	%rd61, %r327, 32;
	add.s64 	%rd62, %rd3, %rd61;
	mov.f64 	%fd675, 0d3FF0000000000000;
	st.local.v2.f64 	[%rd62], {%fd675, %fd675};
	st.local.v2.f64 	[%rd62+16], {%fd675, %fd675};
	mul.wide.u32 	%rd63, %r327, 16;
	add.s64 	%rd64, %rd6, %rd63;
	mul.wide.u32 	%rd65, %r327, 64;
	add.s64 	%rd66, %rd4, %rd65;
	st.local.v2.f64 	[%rd66], {%fd675, %fd675};
	st.local.v2.f64 	[%rd66+16], {%fd675, %fd675};
	st.local.v2.f64 	[%rd64], {%fd674, %fd674};
	st.local.v2.f64 	[%rd66+32], {%fd675, %fd675};
	st.local.v2.f64 	[%rd66+48], {%fd675, %fd675};
	st.local.u64 	[%rd56+8], %rd57;
	st.local.u64 	[%rd58+8], %rd57;
	st.local.v2.f64 	[%rd60+128], {%fd674, %fd674};
	st.local.v2.f64 	[%rd60+144], {%fd674, %fd674};
	st.local.v2.f64 	[%rd60+160], {%fd674, %fd674};
	st.local.v2.f64 	[%rd60+176], {%fd674, %fd674};
	st.local.v2.f64 	[%rd60+192], {%fd674, %fd674};
	st.local.v2.f64 	[%rd60+208], {%fd674, %fd674};
	st.local.v2.f64 	[%rd60+224], {%fd674, %fd674};
	st.local.v2.f64 	[%rd60+240], {%fd674, %fd674};
	st.local.v2.f64 	[%rd62+32], {%fd675, %fd675};
	st.local.v2.f64 	[%rd62+48], {%fd675, %fd675};
	st.local.v2.f64 	[%rd66+64], {%fd675, %fd675};
	st.local.v2.f64 	[%rd66+80], {%fd675, %fd675};
	st.local.v2.f64 	[%rd64+16], {%fd674, %fd674};
	st.local.v2.f64 	[%rd66+96], {%fd675, %fd675};
	st.local.v2.f64 	[%rd66+112], {%fd675, %fd675};
	add.s32 	%r327, %r327, 2;
$L__BB0_8:
	and.b32  	%r157, %r377, 1;
	setp.eq.b32 	%p7, %r157, 1;
	not.pred 	%p8, %p7;
	@%p8 bra 	$L__BB0_10;
	mul.wide.u32 	%rd67, %r327, 8;
	add.s64 	%rd68, %rd7, %rd67;
	mov.b64 	%rd69, 0;
	st.local.u64 	[%rd68], %rd69;
	add.s64 	%rd70, %rd5, %rd67;
	st.local.u64 	[%rd70], %rd69;
	mul.wide.u32 	%rd71, %r327, 128;
	add.s64 	%rd72, %rd2, %rd71;
	mov.f64 	%fd676, 0d0000000000000000;
	st.local.v2.f64 	[%rd72], {%fd676, %fd676};
	st.local.v2.f64 	[%rd72+16], {%fd676, %fd676};
	st.local.v2.f64 	[%rd72+32], {%fd676, %fd676};
	st.local.v2.f64 	[%rd72+48], {%fd676, %fd676};
	st.local.v2.f64 	[%rd72+64], {%fd676, %fd676};
	st.local.v2.f64 	[%rd72+80], {%fd676, %fd676};
	st.local.v2.f64 	[%rd72+96], {%fd676, %fd676};
	st.local.v2.f64 	[%rd72+112], {%fd676, %fd676};
	mul.wide.u32 	%rd73, %r327, 32;
	add.s64 	%rd74, %rd3, %rd73;
	mov.f64 	%fd677, 0d3FF0000000000000;
	st.local.v2.f64 	[%rd74], {%fd677, %fd677};
	st.local.v2.f64 	[%rd74+16], {%fd677, %fd677};
	mul.wide.u32 	%rd75, %r327, 16;
	add.s64 	%rd76, %rd6, %rd75;
	mul.wide.u32 	%rd77, %r327, 64;
	add.s64 	%rd78, %rd4, %rd77;
	st.local.v2.f64 	[%rd78], {%fd677, %fd677};
	st.local.v2.f64 	[%rd78+16], {%fd677, %fd677};
	st.local.v2.f64 	[%rd76], {%fd676, %fd676};
	st.local.v2.f64 	[%rd78+32], {%fd677, %fd677};
	st.local.v2.f64 	[%rd78+48], {%fd677, %fd677};
$L__BB0_10:
	cvta.to.global.u64 	%rd9, %rd35;
	mul.lo.s32 	%r159, %r2, %r1;
	cvt.s64.s32 	%rd10, %r159;
	mov.b32 	%r330, 0;
$L__BB0_11:
	mul.wide.u32 	%rd79, %r330, 4;
	add.s64 	%rd80, %rd1, %rd79;
	ld.global.u32 	%r160, [%rd80+340];
	cvt.s64.s32 	%rd11, %r160;
	mul.wide.s32 	%rd81, %r160, 8;
	add.s64 	%rd82, %rd1, %rd81;
	ld.global.f64 	%fd2, [%rd82+1944];
	neg.f64 	%fd678, %fd2;
	fma.rn.f64 	%fd679, %fd2, 0dBFF71547652B82FE, 0d4338000000000000;
	{
	.reg .b32 %temp; 
	mov.b64 	{%r13, %temp}, %fd679;
	}
	mov.f64 	%fd680, 0dC338000000000000;
	add.rn.f64 	%fd681, %fd679, %fd680;
	fma.rn.f64 	%fd682, %fd681, 0dBFE62E42FEFA39EF, %fd678;
	fma.rn.f64 	%fd683, %fd681, 0dBC7ABC9E3B39803F, %fd682;
	fma.rn.f64 	%fd684, %fd683, 0d3E5ADE1569CE2BDF, 0d3E928AF3FCA213EA;
	fma.rn.f64 	%fd685, %fd684, %fd683, 0d3EC71DEE62401315;
	fma.rn.f64 	%fd686, %fd685, %fd683, 0d3EFA01997C89EB71;
	fma.rn.f64 	%fd687, %fd686, %fd683, 0d3F2A01A014761F65;
	fma.rn.f64 	%fd688, %fd687, %fd683, 0d3F56C16C1852B7AF;
	fma.rn.f64 	%fd689, %fd688, %fd683, 0d3F81111111122322;
	fma.rn.f64 	%fd690, %fd689, %fd683, 0d3FA55555555502A1;
	fma.rn.f64 	%fd691, %fd690, %fd683, 0d3FC5555555555511;
	fma.rn.f64 	%fd692, %fd691, %fd683, 0d3FE000000000000B;
	fma.rn.f64 	%fd693, %fd692, %fd683, 0d3FF0000000000000;
	fma.rn.f64 	%fd694, %fd693, %fd683, 0d3FF0000000000000;
	{
	.reg .b32 %temp; 
	mov.b64 	{%r14, %temp}, %fd694;
	}
	{
	.reg .b32 %temp; 
	mov.b64 	{%temp, %r15}, %fd694;
	}
	shl.b32 	%r161, %r13, 20;
	add.s32 	%r162, %r161, %r15;
	mov.b64 	%fd1271, {%r14, %r162};
	{
	.reg .b32 %temp; 
	mov.b64 	{%temp, %r163}, %fd678;
	}
	mov.b32 	%f2, %r163;
	abs.f32 	%f1, %f2;
	setp.lt.f32 	%p9, %f1, 0f4086232B;
	@%p9 bra 	$L__BB0_14;
	setp.gt.f64 	%p10, %fd2, 0d0000000000000000;
	mov.f64 	%fd695, 0d7FF0000000000000;
	sub.f64 	%fd696, %fd695, %fd2;
	selp.f64 	%fd1271, 0d0000000000000000, %fd696, %p10;
	setp.geu.f32 	%p11, %f1, 0f40874800;
	@%p11 bra 	$L__BB0_14;
	shr.u32 	%r164, %r13, 31;
	add.s32 	%r165, %r13, %r164;
	shr.s32 	%r166, %r165, 1;
	shl.b32 	%r167, %r166, 20;
	add.s32 	%r168, %r15, %r167;
	mov.b64 	%fd697, {%r14, %r168};
	sub.s32 	%r169, %r13, %r166;
	shl.b32 	%r170, %r169, 20;
	add.s32 	%r171, %r170, 1072693248;
	mov.b32 	%r172, 0;
	mov.b64 	%fd698, {%r172, %r171};
	mul.f64 	%fd1271, %fd698, %fd697;
$L__BB0_14:
	cvt.u32.u64 	%r173, %rd11;
	mov.f64 	%fd699, 0d3FF0000000000000;
	sub.f64 	%fd7, %fd699, %fd1271;
	setp.ge.s32 	%p12, %r173, %r2;
	mul.wide.u32 	%rd83, %r330, 128;
	add.s64 	%rd12, %rd2, %rd83;
	add.s64 	%rd13, %rd11, %rd10;
	@%p12 bra 	$L__BB0_22;
	ld.global.f64 	%fd712, [%rd1+4512];
	mul.f64 	%fd713, %fd7, %fd712;
	add.f64 	%fd714, %fd1271, %fd713;
	shl.b64 	%rd84, %rd13, 2;
	add.s64 	%rd85, %rd9, %rd84;
	ld.global.u32 	%r174, [%rd85];
	setp.eq.s32 	%p13, %r174, 0;
	setp.gt.s32 	%p14, %r174, 3;
	or.pred  	%p15, %p14, %p13;
	selp.f64 	%fd715, %fd714, 0d0000000000000000, %p15;
	ld.global.f64 	%fd716, [%rd1+4520];
	mul.f64 	%fd717, %fd7, %fd716;
	setp.eq.s32 	%p16, %r174, 1;
	or.pred  	%p17, %p14, %p16;
	selp.f64 	%fd718, %fd717, 0d0000000000000000, %p17;
	st.local.v2.f64 	[%rd12], {%fd715, %fd718};
	ld.global.f64 	%fd719, [%rd1+4528];
	mul.f64 	%fd720, %fd7, %fd719;
	setp.eq.s32 	%p18, %r174, 2;
	or.pred  	%p19, %p14, %p18;
	selp.f64 	%fd721, %fd720, 0d0000000000000000, %p19;
	ld.global.f64 	%fd722, [%rd1+4536];
	mul.f64 	%fd723, %fd7, %fd722;
	setp.gt.s32 	%p20, %r174, 2;
	selp.f64 	%fd724, %fd723, 0d0000000000000000, %p20;
	st.local.v2.f64 	[%rd12+16], {%fd721, %fd724};
	selp.f64 	%fd725, %fd713, 0d0000000000000000, %p15;
	add.f64 	%fd726, %fd1271, %fd717;
	selp.f64 	%fd727, %fd726, 0d0000000000000000, %p17;
	st.local.v2.f64 	[%rd12+32], {%fd725, %fd727};
	st.local.v2.f64 	[%rd12+48], {%fd721, %fd724};
	st.local.v2.f64 	[%rd12+64], {%fd725, %fd718};
	add.f64 	%fd728, %fd1271, %fd720;
	selp.f64 	%fd729, %fd728, 0d0000000000000000, %p19;
	st.local.v2.f64 	[%rd12+80], {%fd729, %fd724};
	st.local.v2.f64 	[%rd12+96], {%fd725, %fd718};
	add.f64 	%fd730, %fd1271, %fd723;
	selp.f64 	%fd731, %fd730, 0d0000000000000000, %p20;
	st.local.v2.f64 	[%rd12+112], {%fd721, %fd731};
	bra.uni 	$L__BB0_23;
$L__BB0_16:
	ld.global.u32 	%r11, [%rd1+4504];
	setp.lt.s32 	%p22, %r11, 1;
	@%p22 bra 	$L__BB0_57;
	mov.b32 	%r176, 1127219200;
	mov.b32 	%r177, -2147483648;
	mov.b64 	%fd1, {%r177, %r176};
	mov.b32 	%r331, 0;
$L__BB0_18:
	ld.param.u64 	%rd200, [_Z17compute_ll_kernelPK7GPUTreePKiiPd_param_0];
	cvta.to.global.u64 	%rd86, %rd200;
	mul.wide.u32 	%rd87, %r331, 4;
	add.s64 	%rd88, %rd86, %rd87;
	ld.global.u32 	%r18, [%rd88+3224];
	ld.global.u32 	%r19, [%rd88+3544];
	mul.wide.s32 	%rd89, %r18, 4;
	add.s64 	%rd90, %rd86, %rd89;
	ld.global.u32 	%r20, [%rd90+340];
	mul.wide.s32 	%rd91, %r19, 4;
	add.s64 	%rd92, %rd86, %rd91;
	ld.global.u32 	%r21, [%rd92+20];
	ld.global.u32 	%r22, [%rd92+340];
	mul.wide.s32 	%rd93, %r18, 128;
	add.s64 	%rd94, %rd2, %rd93;
	ld.local.v2.f64 	{%fd1287, %fd1286}, [%rd94];
	ld.local.v2.f64 	{%fd1285, %fd1284}, [%rd94+16];
	ld.local.v2.f64 	{%fd1283, %fd1282}, [%rd94+32];
	ld.local.v2.f64 	{%fd1281, %fd1280}, [%rd94+48];
	ld.local.v2.f64 	{%fd1279, %fd1278}, [%rd94+64];
	ld.local.v2.f64 	{%fd1277, %fd1276}, [%rd94+80];
	ld.local.v2.f64 	{%fd1275, %fd1274}, [%rd94+96];
	ld.local.v2.f64 	{%fd1273, %fd1272}, [%rd94+112];
	ld.global.u32 	%r23, [%rd90+980];
	setp.lt.s32 	%p23, %r23, 1;
	mov.f64 	%fd1324, 0d0000000000000000;
	@%p23 bra 	$L__BB0_35;
	mov.b32 	%r332, 0;
	mov.f64 	%fd1324, 0d0000000000000000;
$L__BB0_20:
	ld.param.u64 	%rd201, [_Z17compute_ll_kernelPK7GPUTreePKiiPd_param_0];
	shl.b32 	%r179, %r18, 1;
	add.s32 	%r180, %r179, %r332;
	cvta.to.global.u64 	%rd95, %rd201;
	mul.wide.s32 	%rd96, %r180, 4;
	add.s64 	%rd97, %rd95, %rd96;
	ld.global.u32 	%r181, [%rd97+1300];
	mul.wide.s32 	%rd98, %r181, 4;
	add.s64 	%rd99, %rd95, %rd98;
	ld.global.u32 	%r182, [%rd99+340];
	setp.eq.s32 	%p24, %r20, %r182;
	@%p24 bra 	$L__BB0_24;
	mul.wide.s32 	%rd100, %r18, 64;
	add.s64 	%rd101, %rd4, %rd100;
	mul.wide.u32 	%rd102, %r332, 32;
	add.s64 	%rd103, %rd101, %rd102;
	ld.local.v2.f64 	{%fd1301, %fd1297}, [%rd103];
	ld.local.v2.f64 	{%fd1293, %fd1289}, [%rd103+16];
	mov.f64 	%fd1290, %fd1289;
	mov.f64 	%fd1291, %fd1289;
	mov.f64 	%fd1292, %fd1289;
	mov.f64 	%fd1294, %fd1293;
	mov.f64 	%fd1295, %fd1293;
	mov.f64 	%fd1296, %fd1293;
	mov.f64 	%fd1298, %fd1297;
	mov.f64 	%fd1299, %fd1297;
	mov.f64 	%fd1300, %fd1297;
	mov.f64 	%fd1302, %fd1301;
	mov.f64 	%fd1303, %fd1301;
	mov.f64 	%fd1304, %fd1301;
	bra.uni 	$L__BB0_25;
$L__BB0_22:
	ld.global.f64 	%fd700, [%rd1+4512];
	mul.f64 	%fd701, %fd7, %fd700;
	add.f64 	%fd702, %fd1271, %fd701;
	ld.global.f64 	%fd703, [%rd1+4520];
	mul.f64 	%fd704, %fd7, %fd703;
	st.local.v2.f64 	[%rd12], {%fd702, %fd704};
	ld.global.f64 	%fd705, [%rd1+4528];
	mul.f64 	%fd706, %fd7, %fd705;
	ld.global.f64 	%fd707, [%rd1+4536];
	mul.f64 	%fd708, %fd7, %fd707;
	st.local.v2.f64 	[%rd12+16], {%fd706, %fd708};
	add.f64 	%fd709, %fd1271, %fd704;
	st.local.v2.f64 	[%rd12+32], {%fd701, %fd709};
	st.local.v2.f64 	[%rd12+48], {%fd706, %fd708};
	st.local.v2.f64 	[%rd12+64], {%fd701, %fd704};
	add.f64 	%fd710, %fd1271, %fd706;
	st.local.v2.f64 	[%rd12+80], {%fd710, %fd708};
	st.local.v2.f64 	[%rd12+96], {%fd701, %fd704};
	add.f64 	%fd711, %fd1271, %fd708;
	st.local.v2.f64 	[%rd12+112], {%fd706, %fd711};
$L__BB0_23:
	add.s32 	%r330, %r330, 1;
	setp.eq.s32 	%p21, %r330, %r377;
	@%p21 bra 	$L__BB0_16;
	bra.uni 	$L__BB0_11;
$L__BB0_24:
	mul.wide.s32 	%rd104, %r18, 64;
	add.s64 	%rd105, %rd4, %rd104;
	mul.wide.u32 	%rd106, %r332, 32;
	add.s64 	%rd107, %rd105, %rd106;
	ld.local.v2.f64 	{%fd1292, %fd1291}, [%rd107];
	ld.local.v2.f64 	{%fd1290, %fd1289}, [%rd107+16];
	mov.f64 	%fd1293, %fd1289;
	mov.f64 	%fd1294, %fd1290;
	mov.f64 	%fd1295, %fd1291;
	mov.f64 	%fd1296, %fd1292;
	mov.f64 	%fd1297, %fd1289;
	mov.f64 	%fd1298, %fd1290;
	mov.f64 	%fd1299, %fd1291;
	mov.f64 	%fd1300, %fd1292;
	mov.f64 	%fd1301, %fd1289;
	mov.f64 	%fd1302, %fd1290;
	mov.f64 	%fd1303, %fd1291;
	mov.f64 	%fd1304, %fd1292;
$L__BB0_25:
	mul.f64 	%fd1287, %fd1304, %fd1287;
	mul.f64 	%fd1286, %fd1303, %fd1286;
	mul.f64 	%fd1285, %fd1302, %fd1285;
	mul.f64 	%fd1284, %fd1301, %fd1284;
	mul.f64 	%fd1283, %fd1300, %fd1283;
	mul.f64 	%fd1282, %fd1299, %fd1282;
	mul.f64 	%fd1281, %fd1298, %fd1281;
	mul.f64 	%fd1280, %fd1297, %fd1280;
	mul.f64 	%fd1279, %fd1296, %fd1279;
	mul.f64 	%fd1278, %fd1295, %fd1278;
	mul.f64 	%fd1277, %fd1294, %fd1277;
	mul.f64 	%fd1276, %fd1293, %fd1276;
	mul.f64 	%fd1275, %fd1292, %fd1275;
	mul.f64 	%fd1274, %fd1291, %fd1274;
	mul.f64 	%fd1273, %fd1290, %fd1273;
	mul.f64 	%fd1272, %fd1289, %fd1272;
	max.f64 	%fd734, %fd1287, 0d0000000000000000;
	setp.gt.f64 	%p25, %fd1286, %fd734;
	selp.f64 	%fd735, %fd1286, %fd734, %p25;
	setp.gt.f64 	%p26, %fd1285, %fd735;
	selp.f64 	%fd736, %fd1285, %fd735, %p26;
	setp.gt.f64 	%p27, %fd1284, %fd736;
	selp.f64 	%fd737, %fd1284, %fd736, %p27;
	setp.gt.f64 	%p28, %fd1283, %fd737;
	selp.f64 	%fd738, %fd1283, %fd737, %p28;
	setp.gt.f64 	%p29, %fd1282, %fd738;
	selp.f64 	%fd739, %fd1282, %fd738, %p29;
	setp.gt.f64 	%p30, %fd1281, %fd739;
	selp.f64 	%fd740, %fd1281, %fd739, %p30;
	setp.gt.f64 	%p31, %fd1280, %fd740;
	selp.f64 	%fd741, %fd1280, %fd740, %p31;
	setp.gt.f64 	%p32, %fd1279, %fd741;
	selp.f64 	%fd742, %fd1279, %fd741, %p32;
	setp.gt.f64 	%p33, %fd1278, %fd742;
	selp.f64 	%fd743, %fd1278, %fd742, %p33;
	setp.gt.f64 	%p34, %fd1277, %fd743;
	selp.f64 	%fd744, %fd1277, %fd743, %p34;
	setp.gt.f64 	%p35, %fd1276, %fd744;
	selp.f64 	%fd745, %fd1276, %fd744, %p35;
	setp.gt.f64 	%p36, %fd1275, %fd745;
	selp.f64 	%fd746, %fd1275, %fd745, %p36;
	setp.gt.f64 	%p37, %fd1274, %fd746;
	selp.f64 	%fd747, %fd1274, %fd746, %p37;
	setp.gt.f64 	%p38, %fd1273, %fd747;
	selp.f64 	%fd748, %fd1273, %fd747, %p38;
	setp.gt.f64 	%p39, %fd1272, %fd748;
	selp.f64 	%fd81, %fd1272, %fd748, %p39;
	setp.leu.f64 	%p40, %fd81, 0d0000000000000000;
	@%p40 bra 	$L__BB0_34;
	{
	.reg .b32 %temp; 
	mov.b64 	{%temp, %r333}, %fd81;
	}
	{
	.reg .b32 %temp; 
	mov.b64 	{%r334, %temp}, %fd81;
	}
	setp.gt.s32 	%p41, %r333, 1048575;
	mov.b32 	%r335, -1023;
	mov.f64 	%fd1305, %fd81;
	@%p41 bra 	$L__BB0_28;
	mul.f64 	%fd1305, %fd81, 0d4350000000000000;
	{
	.reg .b32 %temp; 
	mov.b64 	{%temp, %r333}, %fd1305;
	}
	{
	.reg .b32 %temp; 
	mov.b64 	{%r334, %temp}, %fd1305;
	}
	mov.b32 	%r335, -1077;
$L__BB0_28:
	add.s32 	%r185, %r333, -1;
	setp.gt.u32 	%p42, %r185, 2146435070;
	@%p42 bra 	$L__BB0_32;
	shr.u32 	%r188, %r333, 20;
	add.s32 	%r336, %r335, %r188;
	and.b32  	%r189, %r333, 1048575;
	or.b32  	%r190, %r189, 1072693248;
	mov.b64 	%fd1306, {%r334, %r190};
	setp.lt.u32 	%p44, %r190, 1073127583;
	@%p44 bra 	$L__BB0_31;
	{
	.reg .b32 %temp; 
	mov.b64 	{%r191, %temp}, %fd1306;
	}
	{
	.reg .b32 %temp; 
	mov.b64 	{%temp, %r192}, %fd1306;
	}
	add.s32 	%r193, %r192, -1048576;
	mov.b64 	%fd1306, {%r191, %r193};
	add.s32 	%r336, %r336, 1;
$L__BB0_31:
	add.f64 	%fd750, %fd1306, 0dBFF0000000000000;
	add.f64 	%fd751, %fd1306, 0d3FF0000000000000;
	rcp.approx.ftz.f64 	%fd752, %fd751;
	neg.f64 	%fd753, %fd751;
	fma.rn.f64 	%fd754, %fd753, %fd752, 0d3FF0000000000000;
	fma.rn.f64 	%fd755, %fd754, %fd754, %fd754;
	fma.rn.f64 	%fd756, %fd755, %fd752, %fd752;
	mul.f64 	%fd757, %fd750, %fd756;
	fma.rn.f64 	%fd758, %fd750, %fd756, %fd757;
	mul.f64 	%fd759, %fd758, %fd758;
	fma.rn.f64 	%fd760, %fd759, 0d3EB1380B3AE80F1E, 0d3ED0EE258B7A8B04;
	fma.rn.f64 	%fd761, %fd760, %fd759, 0d3EF3B2669F02676F;
	fma.rn.f64 	%fd762, %fd761, %fd759, 0d3F1745CBA9AB0956;
	fma.rn.f64 	%fd763, %fd762, %fd759, 0d3F3C71C72D1B5154;
	fma.rn.f64 	%fd764, %fd763, %fd759, 0d3F624924923BE72D;
	fma.rn.f64 	%fd765, %fd764, %fd759, 0d3F8999999999A3C4;
	fma.rn.f64 	%fd766, %fd765, %fd759, 0d3FB5555555555554;
	sub.f64 	%fd767, %fd750, %fd758;
	add.f64 	%fd768, %fd767, %fd767;
	neg.f64 	%fd769, %fd758;
	fma.rn.f64 	%fd770, %fd769, %fd750, %fd768;
	mul.f64 	%fd771, %fd756, %fd770;
	mul.f64 	%fd772, %fd759, %fd766;
	fma.rn.f64 	%fd773, %fd772, %fd758, %fd771;
	xor.b32  	%r194, %r336, -2147483648;
	mov.b32 	%r195, 1127219200;
	mov.b64 	%fd774, {%r194, %r195};
	sub.f64 	%fd775, %fd774, %fd1;
	fma.rn.f64 	%fd776, %fd775, 0d3FE62E42FEFA39EF, %fd758;
	fma.rn.f64 	%fd777, %fd775, 0dBFE62E42FEFA39EF, %fd776;
	sub.f64 	%fd778, %fd777, %fd758;
	sub.f64 	%fd779, %fd773, %fd778;
	fma.rn.f64 	%fd780, %fd775, 0d3C7ABC9E3B39803F, %fd779;
	add.f64 	%fd1307, %fd776, %fd780;
	bra.uni 	$L__BB0_33;
$L__BB0_32:
	fma.rn.f64 	%fd749, %fd1305, 0d7FF0000000000000, 0d7FF0000000000000;
	{
	.reg .b32 %temp; 
	mov.b64 	{%temp, %r186}, %fd1305;
	}
	and.b32  	%r187, %r186, 2147483647;
	setp.eq.s32 	%p43, %r187, 0;
	selp.f64 	%fd1307, 0dFFF0000000000000, %fd749, %p43;
$L__BB0_33:
	add.f64 	%fd1324, %fd1324, %fd1307;
	div.rn.f64 	%fd1272, %fd1272, %fd81;
	div.rn.f64 	%fd1273, %fd1273, %fd81;
	div.rn.f64 	%fd1274, %fd1274, %fd81;
	div.rn.f64 	%fd1275, %fd1275, %fd81;
	div.rn.f64 	%fd1276, %fd1276, %fd81;
	div.rn.f64 	%fd1277, %fd1277, %fd81;
	div.rn.f64 	%fd1278, %fd1278, %fd81;
	div.rn.f64 	%fd1279, %fd1279, %fd81;
	div.rn.f64 	%fd1280, %fd1280, %fd81;
	div.rn.f64 	%fd1281, %fd1281, %fd81;
	div.rn.f64 	%fd1282, %fd1282, %fd81;
	div.rn.f64 	%fd1283, %fd1283, %fd81;
	div.rn.f64 	%fd1284, %fd1284, %fd81;
	div.rn.f64 	%fd1285, %fd1285, %fd81;
	div.rn.f64 	%fd1286, %fd1286, %fd81;
	div.rn.f64 	%fd1287, %fd1287, %fd81;
$L__BB0_34:
	mul.wide.s32 	%rd108, %r18, 16;
	add.s64 	%rd109, %rd6, %rd108;
	mul.wide.u32 	%rd110, %r332, 8;
	add.s64 	%rd111, %rd109, %rd110;
	ld.local.f64 	%fd781, [%rd111];
	add.f64 	%fd1324, %fd1324, %fd781;
	add.s32 	%r332, %r332, 1;
	setp.ne.s32 	%p45, %r332, %r23;
	@%p45 bra 	$L__BB0_20;
$L__BB0_35:
	setp.ne.s32 	%p46, %r20, %r21;
	setp.ne.s32 	%p47, %r20, %r22;
	and.pred  	%p48, %p46, %p47;
	@%p48 bra 	$L__BB0_37;
	add.f64 	%fd793, %fd1287, 0d0000000000000000;
	add.f64 	%fd794, %fd1283, %fd793;
	add.f64 	%fd795, %fd1279, %fd794;
	add.f64 	%fd1352, %fd1275, %fd795;
	add.f64 	%fd796, %fd1286, 0d0000000000000000;
	add.f64 	%fd797, %fd1282, %fd796;
	add.f64 	%fd798, %fd1278, %fd797;
	add.f64 	%fd1351, %fd1274, %fd798;
	add.f64 	%fd799, %fd1285, 0d0000000000000000;
	add.f64 	%fd800, %fd1281, %fd799;
	add.f64 	%fd801, %fd1277, %fd800;
	add.f64 	%fd1350, %fd1273, %fd801;
	add.f64 	%fd802, %fd1284, 0d0000000000000000;
	add.f64 	%fd803, %fd1280, %fd802;
	add.f64 	%fd1342, %fd1276, %fd803;
	bra.uni 	$L__BB0_38;
$L__BB0_37:
	add.f64 	%fd782, %fd1287, 0d0000000000000000;
	add.f64 	%fd783, %fd1286, %fd782;
	add.f64 	%fd784, %fd1285, %fd783;
	add.f64 	%fd1352, %fd1284, %fd784;
	add.f64 	%fd785, %fd1283, 0d0000000000000000;
	add.f64 	%fd786, %fd1282, %fd785;
	add.f64 	%fd787, %fd1281, %fd786;
	add.f64 	%fd1351, %fd1280, %fd787;
	add.f64 	%fd788, %fd1279, 0d0000000000000000;
	add.f64 	%fd789, %fd1278, %fd788;
	add.f64 	%fd790, %fd1277, %fd789;
	add.f64 	%fd1350, %fd1276, %fd790;
	add.f64 	%fd791, %fd1275, 0d0000000000000000;
	add.f64 	%fd792, %fd1274, %fd791;
	add.f64 	%fd1342, %fd1273, %fd792;
$L__BB0_38:
	add.f64 	%fd1349, %fd1272, %fd1342;
	max.f64 	%fd804, %fd1352, 0d0000000000000000;
	setp.gt.f64 	%p49, %fd1351, %fd804;
	selp.f64 	%fd805, %fd1351, %fd804, %p49;
	setp.gt.f64 	%p50, %fd1350, %fd805;
	selp.f64 	%fd806, %fd1350, %fd805, %p50;
	setp.gt.f64 	%p51, %fd1349, %fd806;
	selp.f64 	%fd155, %fd1349, %fd806, %p51;
	setp.leu.f64 	%p52, %fd155, 0d0000000000000000;
	@%p52 bra 	$L__BB0_47;
	{
	.reg .b32 %temp; 
	mov.b64 	{%temp, %r337}, %fd155;
	}
	{
	.reg .b32 %temp; 
	mov.b64 	{%r338, %temp}, %fd155;
	}
	setp.gt.s32 	%p53, %r337, 1048575;
	mov.b32 	%r339, -1023;
	mov.f64 	%fd1346, %fd155;
	@%p53 bra 	$L__BB0_41;
	mul.f64 	%fd1346, %fd155, 0d4350000000000000;
	{
	.reg .b32 %temp; 
	mov.b64 	{%temp, %r337}, %fd1346;
	}
	{
	.reg .b32 %temp; 
	mov.b64 	{%r338, %temp}, %fd1346;
	}
	mov.b32 	%r339, -1077;
$L__BB0_41:
	add.s32 	%r198, %r337, -1;
	setp.gt.u32 	%p54, %r198, 2146435070;
	@%p54 bra 	$L__BB0_45;
	shr.u32 	%r201, %r337, 20;
	add.s32 	%r340, %r339, %r201;
	and.b32  	%r202, %r337, 1048575;
	or.b32  	%r203, %r202, 1072693248;
	mov.b64 	%fd1347, {%r338, %r203};
	setp.lt.u32 	%p56, %r203, 1073127583;
	@%p56 bra 	$L__BB0_44;
	{
	.reg .b32 %temp; 
	mov.b64 	{%r204, %temp}, %fd1347;
	}
	{
	.reg .b32 %temp; 
	mov.b64 	{%temp, %r205}, %fd1347;
	}
	add.s32 	%r206, %r205, -1048576;
	mov.b64 	%fd1347, {%r204, %r206};
	add.s32 	%r340, %r340, 1;
$L__BB0_44:
	add.f64 	%fd808, %fd1347, 0dBFF0000000000000;
	add.f64 	%fd809, %fd1347, 0d3FF0000000000000;
	rcp.approx.ftz.f64 	%fd810, %fd809;
	neg.f64 	%fd811, %fd809;
	fma.rn.f64 	%fd812, %fd811, %fd810, 0d3FF0000000000000;
	fma.rn.f64 	%fd813, %fd812, %fd812, %fd812;
	fma.rn.f64 	%fd814, %fd813, %fd810, %fd810;
	mul.f64 	%fd815, %fd808, %fd814;
	fma.rn.f64 	%fd816, %fd808, %fd814, %fd815;
	mul.f64 	%fd817, %fd816, %fd816;
	fma.rn.f64 	%fd818, %fd817, 0d3EB1380B3AE80F1E, 0d3ED0EE258B7A8B04;
	fma.rn.f64 	%fd819, %fd818, %fd817, 0d3EF3B2669F02676F;
	fma.rn.f64 	%fd820, %fd819, %fd817, 0d3F1745CBA9AB0956;
	fma.rn.f64 	%fd821, %fd820, %fd817, 0d3F3C71C72D1B5154;
	fma.rn.f64 	%fd822, %fd821, %fd817, 0d3F624924923BE72D;
	fma.rn.f64 	%fd823, %fd822, %fd817, 0d3F8999999999A3C4;
	fma.rn.f64 	%fd824, %fd823, %fd817, 0d3FB5555555555554;
	sub.f64 	%fd825, %fd808, %fd816;
	add.f64 	%fd826, %fd825, %fd825;
	neg.f64 	%fd827, %fd816;
	fma.rn.f64 	%fd828, %fd827, %fd808, %fd826;
	mul.f64 	%fd829, %fd814, %fd828;
	mul.f64 	%fd830, %fd817, %fd824;
	fma.rn.f64 	%fd831, %fd830, %fd816, %fd829;
	xor.b32  	%r207, %r340, -2147483648;
	mov.b32 	%r208, 1127219200;
	mov.b64 	%fd832, {%r207, %r208};
	sub.f64 	%fd833, %fd832, %fd1;
	fma.rn.f64 	%fd834, %fd833, 0d3FE62E42FEFA39EF, %fd816;
	fma.rn.f64 	%fd835, %fd833, 0dBFE62E42FEFA39EF, %fd834;
	sub.f64 	%fd836, %fd835, %fd816;
	sub.f64 	%fd837, %fd831, %fd836;
	fma.rn.f64 	%fd838, %fd833, 0d3C7ABC9E3B39803F, %fd837;
	add.f64 	%fd1348, %fd834, %fd838;
	bra.uni 	$L__BB0_46;
$L__BB0_45:
	fma.rn.f64 	%fd807, %fd1346, 0d7FF0000000000000, 0d7FF0000000000000;
	{
	.reg .b32 %temp; 
	mov.b64 	{%temp, %r199}, %fd1346;
	}
	and.b32  	%r200, %r199, 2147483647;
	setp.eq.s32 	%p55, %r200, 0;
	selp.f64 	%fd1348, 0dFFF0000000000000, %fd807, %p55;
$L__BB0_46:
	add.f64 	%fd1324, %fd1324, %fd1348;
	div.rn.f64 	%fd1349, %fd1349, %fd155;
	div.rn.f64 	%fd1350, %fd1350, %fd155;
	div.rn.f64 	%fd1351, %fd1351, %fd155;
	div.rn.f64 	%fd1352, %fd1352, %fd155;
$L__BB0_47:
	ld.param.u64 	%rd202, [_Z17compute_ll_kernelPK7GPUTreePKiiPd_param_0];
	cvta.to.global.u64 	%rd14, %rd202;
	mul.wide.s32 	%rd112, %r19, 4;
	add.s64 	%rd113, %rd14, %rd112;
	ld.global.u32 	%r46, [%rd113+980];
	setp.lt.s32 	%p57, %r46, 1;
	@%p57 bra 	$L__BB0_52;
	shl.b32 	%r47, %r19, 1;
	mov.b32 	%r341, 0;
$L__BB0_49:
	add.s32 	%r210, %r47, %r341;
	mul.wide.s32 	%rd114, %r210, 4;
	add.s64 	%rd115, %rd14, %rd114;
	ld.global.u32 	%r211, [%rd115+1300];
	setp.ne.s32 	%p58, %r211, %r18;
	@%p58 bra 	$L__BB0_51;
	mul.wide.s32 	%rd116, %r19, 64;
	add.s64 	%rd117, %rd4, %rd116;
	mul.wide.u32 	%rd118, %r341, 32;
	add.s64 	%rd119, %rd117, %rd118;
	st.local.v2.f64 	[%rd119], {%fd1352, %fd1351};
	st.local.v2.f64 	[%rd119+16], {%fd1350, %fd1349};
	mul.wide.s32 	%rd120, %r19, 16;
	add.s64 	%rd121, %rd6, %rd120;
	mul.wide.u32 	%rd122, %r341, 8;
	add.s64 	%rd123, %rd121, %rd122;
	st.local.f64 	[%rd123], %fd1324;
	bra.uni 	$L__BB0_52;
$L__BB0_51:
	add.s32 	%r341, %r341, 1;
	setp.lt.s32 	%p59, %r341, %r46;
	@%p59 bra 	$L__BB0_49;
$L__BB0_52:
	add.s32 	%r331, %r331, 1;
	setp.eq.s32 	%p60, %r331, %r11;
	@%p60 bra 	$L__BB0_53;
	bra.uni 	$L__BB0_18;
$L__BB0_53:
	mov.b32 	%r342, 0;
$L__BB0_54:
	ld.param.u64 	%rd203, [_Z17compute_ll_kernelPK7GPUTreePKiiPd_param_0];
	cvta.to.global.u64 	%rd16, %rd203;
	mul.wide.u32 	%rd124, %r342, 4;
	add.s64 	%rd125, %rd16, %rd124;
	ld.global.u32 	%r52, [%rd125+3864];
	ld.global.u32 	%r53, [%rd125+4184];
	mul.wide.s32 	%rd126, %r52, 4;
	add.s64 	%rd127, %rd16, %rd126;
	ld.global.u32 	%r54, [%rd127+340];
	mul.wide.s32 	%rd128, %r53, 4;
	add.s64 	%rd129, %rd16, %rd128;
	ld.global.u32 	%r55, [%rd129+20];
	ld.global.u32 	%r56, [%rd129+340];
	mul.wide.s32 	%rd130, %r52, 128;
	add.s64 	%rd131, %rd2, %rd130;
	ld.local.v2.f64 	{%fd1475, %fd1474}, [%rd131];
	ld.local.v2.f64 	{%fd1473, %fd1472}, [%rd131+16];
	ld.local.v2.f64 	{%fd1471, %fd1470}, [%rd131+32];
	ld.local.v2.f64 	{%fd1469, %fd1468}, [%rd131+48];
	ld.local.v2.f64 	{%fd1467, %fd1466}, [%rd131+64];
	ld.local.v2.f64 	{%fd1465, %fd1464}, [%rd131+80];
	ld.local.v2.f64 	{%fd1463, %fd1462}, [%rd131+96];
	ld.local.v2.f64 	{%fd1461, %fd1460}, [%rd131+112];
	ld.global.u32 	%r57, [%rd127+660];
	setp.lt.s32 	%p61, %r57, 0;
	mov.f64 	%fd1476, 0d0000000000000000;
	@%p61 bra 	$L__BB0_73;
	mul.wide.u32 	%rd132, %r57, 4;
	add.s64 	%rd133, %rd16, %rd132;
	ld.global.u32 	%r213, [%rd133+340];
	setp.eq.s32 	%p62, %r54, %r213;
	@%p62 bra 	$L__BB0_62;
	mul.wide.s32 	%rd134, %r52, 32;
	add.s64 	%rd135, %rd3, %rd134;
	ld.local.v2.f64 	{%fd1366, %fd1362}, [%rd135];
	ld.local.v2.f64 	{%fd1358, %fd1354}, [%rd135+16];
	mov.f64 	%fd1355, %fd1354;
	mov.f64 	%fd1356, %fd1354;
	mov.f64 	%fd1357, %fd1354;
	mov.f64 	%fd1359, %fd1358;
	mov.f64 	%fd1360, %fd1358;
	mov.f64 	%fd1361, %fd1358;
	mov.f64 	%fd1363, %fd1362;
	mov.f64 	%fd1364, %fd1362;
	mov.f64 	%fd1365, %fd1362;
	mov.f64 	%fd1367, %fd1366;
	mov.f64 	%fd1368, %fd1366;
	mov.f64 	%fd1369, %fd1366;
	bra.uni 	$L__BB0_63;
$L__BB0_57:
	setp.lt.s32 	%p119, %r377, 1;
	@%p119 bra 	$L__BB0_103;
	mov.b32 	%r258, 1127219200;
	mov.b32 	%r259, -2147483648;
	mov.b64 	%fd174, {%r259, %r258};
	add.s64 	%rd15, %rd4, 16;
	mov.b32 	%r356, 0;
$L__BB0_59:
	ld.param.u64 	%rd206, [_Z17compute_ll_kernelPK7GPUTreePKiiPd_param_0];
	mul.wide.u32 	%rd163, %r356, 128;
	add.s64 	%rd164, %rd2, %rd163;
	ld.local.v2.f64 	{%fd1593, %fd1592}, [%rd164];
	ld.local.v2.f64 	{%fd1591, %fd1590}, [%rd164+16];
	ld.local.v2.f64 	{%fd1589, %fd1588}, [%rd164+32];
	ld.local.v2.f64 	{%fd1587, %fd1586}, [%rd164+48];
	ld.local.v2.f64 	{%fd1585, %fd1584}, [%rd164+64];
	ld.local.v2.f64 	{%fd1583, %fd1582}, [%rd164+80];
	ld.local.v2.f64 	{%fd1581, %fd1580}, [%rd164+96];
	ld.local.v2.f64 	{%fd1579, %fd1578}, [%rd164+112];
	cvta.to.global.u64 	%rd18, %rd206;
	mul.wide.u32 	%rd165, %r356, 4;
	add.s64 	%rd166, %rd18, %rd165;
	ld.global.u32 	%r94, [%rd166+340];
	ld.global.u32 	%r95, [%rd166+660];
	setp.gt.s32 	%p120, %r95, -1;
	mov.f64 	%fd1594, 0d0000000000000000;
	@%p120 bra 	$L__BB0_60;
	bra.uni 	$L__BB0_114;
$L__BB0_60:
	mul.wide.u32 	%rd167, %r95, 4;
	add.s64 	%rd168, %rd18, %rd167;
	ld.global.u32 	%r260, [%rd168+340];
	setp.eq.s32 	%p121, %r94, %r260;
	@%p121 bra 	$L__BB0_105;
	mul.wide.u32 	%rd169, %r356, 32;
	add.s64 	%rd170, %rd3, %rd169;
	ld.local.v2.f64 	{%fd1518, %fd1514}, [%rd170];
	ld.local.v2.f64 	{%fd1510, %fd1506}, [%rd170+16];
	mov.f64 	%fd1507, %fd1506;
	mov.f64 	%fd1508, %fd1506;
	mov.f64 	%fd1509, %fd1506;
	mov.f64 	%fd1511, %fd1510;
	mov.f64 	%fd1512, %fd1510;
	mov.f64 	%fd1513, %fd1510;
	mov.f64 	%fd1515, %fd1514;
	mov.f64 	%fd1516, %fd1514;
	mov.f64 	%fd1517, %fd1514;
	mov.f64 	%fd1519, %fd1518;
	mov.f64 	%fd1520, %fd1518;
	mov.f64 	%fd1521, %fd1518;
	bra.uni 	$L__BB0_106;
$L__BB0_62:
	mul.wide.s32 	%rd136, %r52, 32;
	add.s64 	%rd137, %rd3, %rd136;
	ld.local.v2.f64 	{%fd1357, %fd1356}, [%rd137];
	ld.local.v2.f64 	{%fd1355, %fd1354}, [%rd137+16];
	mov.f64 	%fd1358, %fd1354;
	mov.f64 	%fd1359, %fd1355;
	mov.f64 	%fd1360, %fd1356;
	mov.f64 	%fd1361, %fd1357;
	mov.f64 	%fd1362, %fd1354;
	mov.f64 	%fd1363, %fd1355;
	mov.f64 	%fd1364, %fd1356;
	mov.f64 	%fd1365, %fd1357;
	mov.f64 	%fd1366, %fd1354;
	mov.f64 	%fd1367, %fd1355;
	mov.f64 	%fd1368, %fd1356;
	mov.f64 	%fd1369, %fd1357;
$L__BB0_63:
	mul.f64 	%fd1475, %fd1369, %fd1475;
	mul.f64 	%fd1474, %fd1368, %fd1474;
	mul.f64 	%fd1473, %fd1367, %fd1473;
	mul.f64 	%fd1472, %fd1366, %fd1472;
	mul.f64 	%fd1471, %fd1365, %fd1471;
	mul.f64 	%fd1470, %fd1364, %fd1470;
	mul.f64 	%fd1469, %fd1363, %fd1469;
	mul.f64 	%fd1468, %fd1362, %fd1468;
	mul.f64 	%fd1467, %fd1361, %fd1467;
	mul.f64 	%fd1466, %fd1360, %fd1466;
	mul.f64 	%fd1465, %fd1359, %fd1465;
	mul.f64 	%fd1464, %fd1358, %fd1464;
	mul.f64 	%fd1463, %fd1357, %fd1463;
	mul.f64 	%fd1462, %fd1356, %fd1462;
	mul.f64 	%fd1461, %fd1355, %fd1461;
	mul.f64 	%fd1460, %fd1354, %fd1460;
	max.f64 	%fd841, %fd1475, 0d0000000000000000;
	setp.gt.f64 	%p63, %fd1474, %fd841;
	selp.f64 	%fd842, %fd1474, %fd841, %p63;
	setp.gt.f64 	%p64, %fd1473, %fd842;
	selp.f64 	%fd843, %fd1473, %fd842, %p64;
	setp.gt.f64 	%p65, %fd1472, %fd843;
	selp.f64 	%fd844, %fd1472, %fd843, %p65;
	setp.gt.f64 	%p66, %fd1471, %fd844;
	selp.f64 	%fd845, %fd1471, %fd844, %p66;
	setp.gt.f64 	%p67, %fd1470, %fd845;
	selp.f64 	%fd846, %fd1470, %fd845, %p67;
	setp.gt.f64 	%p68, %fd1469, %fd846;
	selp.f64 	%fd847, %fd1469, %fd846, %p68;
	setp.gt.f64 	%p69, %fd1468, %fd847;
	selp.f64 	%fd848, %fd1468, %fd847, %p69;
	setp.gt.f64 	%p70, %fd1467, %fd848;
	selp.f64 	%fd849, %fd1467, %fd848, %p70;
	setp.gt.f64 	%p71, %fd1466, %fd849;
	selp.f64 	%fd850, %fd1466, %fd849, %p71;
	setp.gt.f64 	%p72, %fd1465, %fd850;
	selp.f64 	%fd851, %fd1465, %fd850, %p72;
	setp.gt.f64 	%p73, %fd1464, %fd851;
	selp.f64 	%fd852, %fd1464, %fd851, %p73;
	setp.gt.f64 	%p74, %fd1463, %fd852;
	selp.f64 	%fd853, %fd1463, %fd852, %p74;
	setp.gt.f64 	%p75, %fd1462, %fd853;
	selp.f64 	%fd854, %fd1462, %fd853, %p75;
	setp.gt.f64 	%p76, %fd1461, %fd854;
	selp.f64 	%fd855, %fd1461, %fd854, %p76;
	setp.gt.f64 	%p77, %fd1460, %fd855;
	selp.f64 	%fd231, %fd1460, %fd855, %p77;
	setp.leu.f64 	%p78, %fd231, 0d0000000000000000;
	mov.f64 	%fd1389, 0d0000000000000000;
	@%p78 bra 	$L__BB0_72;
	{
	.reg .b32 %temp; 
	mov.b64 	{%temp, %r343}, %fd231;
	}
	{
	.reg .b32 %temp; 
	mov.b64 	{%r344, %temp}, %fd231;
	}
	setp.gt.s32 	%p79, %r343, 1048575;
	mov.b32 	%r345, -1023;
	mov.f64 	%fd1370, %fd231;
	@%p79 bra 	$L__BB0_66;
	mul.f64 	%fd1370, %fd231, 0d4350000000000000;
	{
	.reg .b32 %temp; 
	mov.b64 	{%temp, %r343}, %fd1370;
	}
	{
	.reg .b32 %temp; 
	mov.b64 	{%r344, %temp}, %fd1370;
	}
	mov.b32 	%r345, -1077;
$L__BB0_66:
	add.s32 	%r216, %r343, -1;
	setp.gt.u32 	%p80, %r216, 2146435070;
	@%p80 bra 	$L__BB0_70;
	shr.u32 	%r219, %r343, 20;
	add.s32 	%r346, %r345, %r219;
	and.b32  	%r220, %r343, 1048575;
	or.b32  	%r221, %r220, 1072693248;
	mov.b64 	%fd1371, {%r344, %r221};
	setp.lt.u32 	%p82, %r221, 1073127583;
	@%p82 bra 	$L__BB0_69;
	{
	.reg .b32 %temp; 
	mov.b64 	{%r222, %temp}, %fd1371;
	}
	{
	.reg .b32 %temp; 
	mov.b64 	{%temp, %r223}, %fd1371;
	}
	add.s32 	%r224, %r223, -1048576;
	mov.b64 	%fd1371, {%r222, %r224};
	add.s32 	%r346, %r346, 1;
$L__BB0_69:
	add.f64 	%fd857, %fd1371, 0dBFF0000000000000;
	add.f64 	%fd858, %fd1371, 0d3FF0000000000000;
	rcp.approx.ftz.f64 	%fd859, %fd858;
	neg.f64 	%fd860, %fd858;
	fma.rn.f64 	%fd861, %fd860, %fd859, 0d3FF0000000000000;
	fma.rn.f64 	%fd862, %fd861, %fd861, %fd861;
	fma.rn.f64 	%fd863, %fd862, %fd859, %fd859;
	mul.f64 	%fd864, %fd857, %fd863;
	fma.rn.f64 	%fd865, %fd857, %fd863, %fd864;
	mul.f64 	%fd866, %fd865, %fd865;
	fma.rn.f64 	%fd867, %fd866, 0d3EB1380B3AE80F1E, 0d3ED0EE258B7A8B04;
	fma.rn.f64 	%fd868, %fd867, %fd866, 0d3EF3B2669F02676F;
	fma.rn.f64 	%fd869, %fd868, %fd866, 0d3F1745CBA9AB0956;
	fma.rn.f64 	%fd870, %fd869, %fd866, 0d3F3C71C72D1B5154;
	fma.rn.f64 	%fd871, %fd870, %fd866, 0d3F624924923BE72D;
	fma.rn.f64 	%fd872, %fd871, %fd866, 0d3F8999999999A3C4;
	fma.rn.f64 	%fd873, %fd872, %fd866, 0d3FB5555555555554;
	sub.f64 	%fd874, %fd857, %fd865;
	add.f64 	%fd875, %fd874, %fd874;
	neg.f64 	%fd876, %fd865;
	fma.rn.f64 	%fd877, %fd876, %fd857, %fd875;
	mul.f64 	%fd878, %fd863, %fd877;
	mul.f64 	%fd879, %fd866, %fd873;
	fma.rn.f64 	%fd880, %fd879, %fd865, %fd878;
	xor.b32  	%r225, %r346, -2147483648;
	mov.b32 	%r226, 1127219200;
	mov.b64 	%fd881, {%r225, %r226};
	sub.f64 	%fd882, %fd881, %fd1;
	fma.rn.f64 	%fd883, %fd882, 0d3FE62E42FEFA39EF, %fd865;
	fma.rn.f64 	%fd884, %fd882, 0dBFE62E42FEFA39EF, %fd883;
	sub.f64 	%fd885, %fd884, %fd865;
	sub.f64 	%fd886, %fd880, %fd885;
	fma.rn.f64 	%fd887, %fd882, 0d3C7ABC9E3B39803F, %fd886;
	add.f64 	%fd1372, %fd883, %fd887;
	bra.uni 	$L__BB0_71;
$L__BB0_70:
	fma.rn.f64 	%fd856, %fd1370, 0d7FF0000000000000, 0d7FF0000000000000;
	{
	.reg .b32 %temp; 
	mov.b64 	{%temp, %r217}, %fd1370;
	}
	and.b32  	%r218, %r217, 2147483647;
	setp.eq.s32 	%p81, %r218, 0;
	selp.f64 	%fd1372, 0dFFF0000000000000, %fd856, %p81;
$L__BB0_71:
	add.f64 	%fd1389, %fd1372, 0d0000000000000000;
	div.rn.f64 	%fd1460, %fd1460, %fd231;
	div.rn.f64 	%fd1461, %fd1461, %fd231;
	div.rn.f64 	%fd1462, %fd1462, %fd231;
	div.rn.f64 	%fd1463, %fd1463, %fd231;
	div.rn.f64 	%fd1464, %fd1464, %fd231;
	div.rn.f64 	%fd1465, %fd1465, %fd231;
	div.rn.f64 	%fd1466, %fd1466, %fd231;
	div.rn.f64 	%fd1467, %fd1467, %fd231;
	div.rn.f64 	%fd1468, %fd1468, %fd231;
	div.rn.f64 	%fd1469, %fd1469, %fd231;
	div.rn.f64 	%fd1470, %fd1470, %fd231;
	div.rn.f64 	%fd1471, %fd1471, %fd231;
	div.rn.f64 	%fd1472, %fd1472, %fd231;
	div.rn.f64 	%fd1473, %fd1473, %fd231;
	div.rn.f64 	%fd1474, %fd1474, %fd231;
	div.rn.f64 	%fd1475, %fd1475, %fd231;
$L__BB0_72:
	mul.wide.s32 	%rd138, %r52, 8;
	add.s64 	%rd139, %rd5, %rd138;
	ld.local.f64 	%fd888, [%rd139];
	add.f64 	%fd1476, %fd1389, %fd888;
$L__BB0_73:
	ld.param.u64 	%rd204, [_Z17compute_ll_kernelPK7GPUTreePKiiPd_param_0];
	cvta.to.global.u64 	%rd140, %rd204;
	mul.wide.s32 	%rd141, %r52, 4;
	add.s64 	%rd142, %rd140, %rd141;
	ld.global.u32 	%r68, [%rd142+980];
	setp.lt.s32 	%p83, %r68, 1;
	@%p83 bra 	$L__BB0_90;
	mov.b32 	%r347, 0;
$L__BB0_75:
	ld.param.u64 	%rd205, [_Z17compute_ll_kernelPK7GPUTreePKiiPd_param_0];
	shl.b32 	%r228, %r52, 1;
	add.s32 	%r229, %r228, %r347;
	cvta.to.global.u64 	%rd17, %rd205;
	mul.wide.s32 	%rd143, %r229, 4;
	add.s64 	%rd144, %rd17, %rd143;
	ld.global.u32 	%r70, [%rd144+1300];
	setp.eq.s32 	%p84, %r70, %r53;
	@%p84 bra 	$L__BB0_89;
	mul.wide.s32 	%rd145, %r70, 4;
	add.s64 	%rd146, %rd17, %rd145;
	ld.global.u32 	%r230, [%rd146+340];
	setp.eq.s32 	%p85, %r54, %r230;
	@%p85 bra 	$L__BB0_78;
	mul.wide.s32 	%rd147, %r52, 64;
	add.s64 	%rd148, %rd4, %rd147;
	mul.wide.u32 	%rd149, %r347, 32;
	add.s64 	%rd150, %rd148, %rd149;
	ld.local.v2.f64 	{%fd1436, %fd1432}, [%rd150];
	ld.local.v2.f64 	{%fd1428, %fd1424}, [%rd150+16];
	mov.f64 	%fd1425, %fd1424;
	mov.f64 	%fd1426, %fd1424;
	mov.f64 	%fd1427, %fd1424;
	mov.f64 	%fd1429, %fd1428;
	mov.f64 	%fd1430, %fd1428;
	mov.f64 	%fd1431, %fd1428;
	mov.f64 	%fd1433, %fd1432;
	mov.f64 	%fd1434, %fd1432;
	mov.f64 	%fd1435, %fd1432;
	mov.f64 	%fd1437, %fd1436;
	mov.f64 	%fd1438, %fd1436;
	mov.f64 	%fd1439, %fd1436;
	bra.uni 	$L__BB0_79;
$L__BB0_78:
	mul.wide.s32 	%rd151, %r52, 64;
	add.s64 	%rd152, %rd4, %rd151;
	mul.wide.u32 	%rd153, %r347, 32;
	add.s64 	%rd154, %rd152, %rd153;
	ld.local.v2.f64 	{%fd1427, %fd1426}, [%rd154];
	ld.local.v2.f64 	{%fd1425, %fd1424}, [%rd154+16];
	mov.f64 	%fd1428, %fd1424;
	mov.f64 	%fd1429, %fd1425;
	mov.f64 	%fd1430, %fd1426;
	mov.f64 	%fd1431, %fd1427;
	mov.f64 	%fd1432, %fd1424;
	mov.f64 	%fd1433, %fd1425;
	mov.f64 	%fd1434, %fd1426;
	mov.f64 	%fd1435, %fd1427;
	mov.f64 	%fd1436, %fd1424;
	mov.f64 	%fd1437, %fd1425;
	mov.f64 	%fd1438, %fd1426;
	mov.f64 	%fd1439, %fd1427;
$L__BB0_79:
	mul.f64 	%fd1475, %fd1439, %fd1475;
	mul.f64 	%fd1474, %fd1438, %fd1474;
	mul.f64 	%fd1473, %fd1437, %fd1473;
	mul.f64 	%fd1472, %fd1436, %fd1472;
	mul.f64 	%fd1471, %fd1435, %fd1471;
	mul.f64 	%fd1470, %fd1434, %fd1470;
	mul.f64 	%fd1469, %fd1433, %fd1469;
	mul.f64 	%fd1468, %fd1432, %fd1468;
	mul.f64 	%fd1467, %fd1431, %fd1467;
	mul.f64 	%fd1466, %fd1430, %fd1466;
	mul.f64 	%fd1465, %fd1429, %fd1465;
	mul.f64 	%fd1464, %fd1428, %fd1464;
	mul.f64 	%fd1463, %fd1427, %fd1463;
	mul.f64 	%fd1462, %fd1426, %fd1462;
	mul.f64 	%fd1461, %fd1425, %fd1461;
	mul.f64 	%fd1460, %fd1424, %fd1460;
	max.f64 	%fd889, %fd1475, 0d0000000000000000;
	setp.gt.f64 	%p86, %fd1474, %fd889;
	selp.f64 	%fd890, %fd1474, %fd889, %p86;
	setp.gt.f64 	%p87, %fd1473, %fd890;
	selp.f64 	%fd891, %fd1473, %fd890, %p87;
	setp.gt.f64 	%p88, %fd1472, %fd891;
	selp.f64 	%fd892, %fd1472, %fd891, %p88;
	setp.gt.f64 	%p89, %fd1471, %fd892;
	selp.f64 	%fd893, %fd1471, %fd892, %p89;
	setp.gt.f64 	%p90, %fd1470, %fd893;
	selp.f64 	%fd894, %fd1470, %fd893, %p90;
	setp.gt.f64 	%p91, %fd1469, %fd894;
	selp.f64 	%fd895, %fd1469, %fd894, %p91;
	setp.gt.f64 	%p92, %fd1468, %fd895;
	selp.f64 	%fd896, %fd1468, %fd895, %p92;
	setp.gt.f64 	%p93, %fd1467, %fd896;
	selp.f64 	%fd897, %fd1467, %fd896, %p93;
	setp.gt.f64 	%p94, %fd1466, %fd897;
	selp.f64 	%fd898, %fd1466, %fd897, %p94;
	setp.gt.f64 	%p95, %fd1465, %fd898;
	selp.f64 	%fd899, %fd1465, %fd898, %p95;
	setp.gt.f64 	%p96, %fd1464, %fd899;
	selp.f64 	%fd900, %fd1464, %fd899, %p96;
	setp.gt.f64 	%p97, %fd1463, %fd900;
	selp.f64 	%fd901, %fd1463, %fd900, %p97;
	setp.gt.f64 	%p98, %fd1462, %fd901;
	selp.f64 	%fd902, %fd1462, %fd901, %p98;
	setp.gt.f64 	%p99, %fd1461, %fd902;
	selp.f64 	%fd903, %fd1461, %fd902, %p99;
	setp.gt.f64 	%p100, %fd1460, %fd903;
	selp.f64 	%fd349, %fd1460, %fd903, %p100;
	setp.leu.f64 	%p101, %fd349, 0d0000000000000000;
	@%p101 bra 	$L__BB0_88;
	{
	.reg .b32 %temp; 
	mov.b64 	{%temp, %r348}, %fd349;
	}
	{
	.reg .b32 %temp; 
	mov.b64 	{%r349, %temp}, %fd349;
	}
	setp.gt.s32 	%p102, %r348, 1048575;
	mov.b32 	%r350, -1023;
	mov.f64 	%fd1440, %fd349;
	@%p102 bra 	$L__BB0_82;
	mul.f64 	%fd1440, %fd349, 0d4350000000000000;
	{
	.reg .b32 %temp; 
	mov.b64 	{%temp, %r348}, %fd1440;
	}
	{
	.reg .b32 %temp; 
	mov.b64 	{%r349, %temp}, %fd1440;
	}
	mov.b32 	%r350, -1077;
$L__BB0_82:
	add.s32 	%r233, %r348, -1;
	setp.gt.u32 	%p103, %r233, 2146435070;
	@%p103 bra 	$L__BB0_86;
	shr.u32 	%r236, %r348, 20;
	add.s32 	%r351, %r350, %r236;
	and.b32  	%r237, %r348, 1048575;
	or.b32  	%r238, %r237, 1072693248;
	mov.b64 	%fd1441, {%r349, %r238};
	setp.lt.u32 	%p105, %r238, 1073127583;
	@%p105 bra 	$L__BB0_85;
	{
	.reg .b32 %temp; 
	mov.b64 	{%r239, %temp}, %fd1441;
	}
	{
	.reg .b32 %temp; 
	mov.b64 	{%temp, %r240}, %fd1441;
	}
	add.s32 	%r241, %r240, -1048576;
	mov.b64 	%fd1441, {%r239, %r241};
	add.s32 	%r351, %r351, 1;
$L__BB0_85:
	add.f64 	%fd905, %fd1441, 0dBFF0000000000000;
	add.f64 	%fd906, %fd1441, 0d3FF0000000000000;
	rcp.approx.ftz.f64 	%fd907, %fd906;
	neg.f64 	%fd908, %fd906;
	fma.rn.f64 	%fd909, %fd908, %fd907, 0d3FF0000000000000;
	fma.rn.f64 	%fd910, %fd909, %fd909, %fd909;
	fma.rn.f64 	%fd911, %fd910, %fd907, %fd907;
	mul.f64 	%fd912, %fd905, %fd911;
	fma.rn.f64 	%fd913, %fd905, %fd911, %fd912;
	mul.f64 	%fd914, %fd913, %fd913;
	fma.rn.f64 	%fd915, %fd914, 0d3EB1380B3AE80F1E, 0d3ED0EE258B7A8B04;
	fma.rn.f64 	%fd916, %fd915, %fd914, 0d3EF3B2669F02676F;
	fma.rn.f64 	%fd917, %fd916, %fd914, 0d3F1745CBA9AB0956;
	fma.rn.f64 	%fd918, %fd917, %fd914, 0d3F3C71C72D1B5154;
	fma.rn.f64 	%fd919, %fd918, %fd914, 0d3F624924923BE72D;
	fma.rn.f64 	%fd920, %fd919, %fd914, 0d3F8999999999A3C4;
	fma.rn.f64 	%fd921, %fd920, %fd914, 0d3FB5555555555554;
	sub.f64 	%fd922, %fd905, %fd913;
	add.f64 	%fd923, %fd922, %fd922;
	neg.f64 	%fd924, %fd913;
	fma.rn.f64 	%fd925, %fd924, %fd905, %fd923;
	mul.f64 	%fd926, %fd911, %fd925;
	mul.f64 	%fd927, %fd914, %fd921;
	fma.rn.f64 	%fd928, %fd927, %fd913, %fd926;
	xor.b32  	%r242, %r351, -2147483648;
	mov.b32 	%r243, 1127219200;
	mov.b64 	%fd929, {%r242, %r243};
	sub.f64 	%fd930, %fd929, %fd1;
	fma.rn.f64 	%fd931, %fd930, 0d3FE62E42FEFA39EF, %fd913;
	fma.rn.f64 	%fd932, %fd930, 0dBFE62E42FEFA39EF, %fd931;
	sub.f64 	%fd933, %fd932, %fd913;
	sub.f64 	%fd934, %fd928, %fd933;
	fma.rn.f64 	%fd935, %fd930, 0d3C7ABC9E3B39803F, %fd934;
	add.f64 	%fd1442, %fd931, %fd935;
	bra.uni 	$L__BB0_87;
$L__BB0_86:
	fma.rn.f64 	%fd904, %fd1440, 0d7FF0000000000000, 0d7FF0000000000000;
	{
	.reg .b32 %temp; 
	mov.b64 	{%temp, %r234}, %fd1440;
	}
	and.b32  	%r235, %r234, 2147483647;
	setp.eq.s32 	%p104, %r235, 0;
	selp.f64 	%fd1442, 0dFFF0000000000000, %fd904, %p104;
$L__BB0_87:
	add.f64 	%fd1476, %fd1476, %fd1442;
	div.rn.f64 	%fd1460, %fd1460, %fd349;
	div.rn.f64 	%fd1461, %fd1461, %fd349;
	div.rn.f64 	%fd1462, %fd1462, %fd349;
	div.rn.f64 	%fd1463, %fd1463, %fd349;
	div.rn.f64 	%fd1464, %fd1464, %fd349;
	div.rn.f64 	%fd1465, %fd1465, %fd349;
	div.rn.f64 	%fd1466, %fd1466, %fd349;
	div.rn.f64 	%fd1467, %fd1467, %fd349;
	div.rn.f64 	%fd1468, %fd1468, %fd349;
	div.rn.f64 	%fd1469, %fd1469, %fd349;
	div.rn.f64 	%fd1470, %fd1470, %fd349;
	div.rn.f64 	%fd1471, %fd1471, %fd349;
	div.rn.f64 	%fd1472, %fd1472, %fd349;
	div.rn.f64 	%fd1473, %fd1473, %fd349;
	div.rn.f64 	%fd1474, %fd1474, %fd349;
	div.rn.f64 	%fd1475, %fd1475, %fd349;
$L__BB0_88:
	mul.wide.s32 	%rd155, %r52, 16;
	add.s64 	%rd156, %rd6, %rd155;
	mul.wide.u32 	%rd157, %r347, 8;
	add.s64 	%rd158, %rd156, %rd157;
	ld.local.f64 	%fd936, [%rd158];
	add.f64 	%fd1476, %fd1476, %fd936;
$L__BB0_89:
	add.s32 	%r347, %r347, 1;
	setp.ne.s32 	%p106, %r347, %r68;
	@%p106 bra 	$L__BB0_75;
$L__BB0_90:
	setp.ne.s32 	%p107, %r54, %r55;
	setp.ne.s32 	%p108, %r54, %r56;
	and.pred  	%p109, %p107, %p108;
	@%p109 bra 	$L__BB0_92;
	add.f64 	%fd948, %fd1475, 0d0000000000000000;
	add.f64 	%fd949, %fd1471, %fd948;
	add.f64 	%fd950, %fd1467, %fd949;
	add.f64 	%fd1504, %fd1463, %fd950;
	add.f64 	%fd951, %fd1474, 0d0000000000000000;
	add.f64 	%fd952, %fd1470, %fd951;
	add.f64 	%fd953, %fd1466, %fd952;
	add.f64 	%fd1503, %fd1462, %fd953;
	add.f64 	%fd954, %fd1473, 0d0000000000000000;
	add.f64 	%fd955, %fd1469, %fd954;
	add.f64 	%fd956, %fd1465, %fd955;
	add.f64 	%fd1502, %fd1461, %fd956;
	add.f64 	%fd957, %fd1472, 0d0000000000000000;
	add.f64 	%fd958, %fd1468, %fd957;
	add.f64 	%fd1494, %fd1464, %fd958;
	bra.uni 	$L__BB0_93;
$L__BB0_92:
	add.f64 	%fd937, %fd1475, 0d0000000000000000;
	add.f64 	%fd938, %fd1474, %fd937;
	add.f64 	%fd939, %fd1473, %fd938;
	add.f64 	%fd1504, %fd1472, %fd939;
	add.f64 	%fd940, %fd1471, 0d0000000000000000;
	add.f64 	%fd941, %fd1470, %fd940;
	add.f64 	%fd942, %fd1469, %fd941;
	add.f64 	%fd1503, %fd1468, %fd942;
	add.f64 	%fd943, %fd1467, 0d0000000000000000;
	add.f64 	%fd944, %fd1466, %fd943;
	add.f64 	%fd945, %fd1465, %fd944;
	add.f64 	%fd1502, %fd1464, %fd945;
	add.f64 	%fd946, %fd1463, 0d0000000000000000;
	add.f64 	%fd947, %fd1462, %fd946;
	add.f64 	%fd1494, %fd1461, %fd947;
$L__BB0_93:
	add.f64 	%fd1501, %fd1460, %fd1494;
	max.f64 	%fd959, %fd1504, 0d0000000000000000;
	setp.gt.f64 	%p110, %fd1503, %fd959;
	selp.f64 	%fd960, %fd1503, %fd959, %p110;
	setp.gt.f64 	%p111, %fd1502, %fd960;
	selp.f64 	%fd961, %fd1502, %fd960, %p111;
	setp.gt.f64 	%p112, %fd1501, %fd961;
	selp.f64 	%fd440, %fd1501, %fd961, %p112;
	setp.leu.f64 	%p113, %fd440, 0d0000000000000000;
	@%p113 bra 	$L__BB0_102;
	{
	.reg .b32 %temp; 
	mov.b64 	{%temp, %r352}, %fd440;
	}
	{
	.reg .b32 %temp; 
	mov.b64 	{%r353, %temp}, %fd440;
	}
	setp.gt.s32 	%p114, %r352, 1048575;
	mov.b32 	%r354, -1023;
	mov.f64 	%fd1498, %fd440;
	@%p114 bra 	$L__BB0_96;
	mul.f64 	%fd1498, %fd440, 0d4350000000000000;
	{
	.reg .b32 %temp; 
	mov.b64 	{%temp, %r352}, %fd1498;
	}
	{
	.reg .b32 %temp; 
	mov.b64 	{%r353, %temp}, %fd1498;
	}
	mov.b32 	%r354, -1077;
$L__BB0_96:
	add.s32 	%r246, %r352, -1;
	setp.gt.u32 	%p115, %r246, 2146435070;
	@%p115 bra 	$L__BB0_100;
	shr.u32 	%r249, %r352, 20;
	add.s32 	%r355, %r354, %r249;
	and.b32  	%r250, %r352, 1048575;
	or.b32  	%r251, %r250, 1072693248;
	mov.b64 	%fd1499, {%r353, %r251};
	setp.lt.u32 	%p117, %r251, 1073127583;
	@%p117 bra 	$L__BB0_99;
	{
	.reg .b32 %temp; 
	mov.b64 	{%r252, %temp}, %fd1499;
	}
	{
	.reg .b32 %temp; 
	mov.b64 	{%temp, %r253}, %fd1499;
	}
	add.s32 	%r254, %r253, -1048576;
	mov.b64 	%fd1499, {%r252, %r254};
	add.s32 	%r355, %r355, 1;
$L__BB0_99:
	add.f64 	%fd963, %fd1499, 0dBFF0000000000000;
	add.f64 	%fd964, %fd1499, 0d3FF0000000000000;
	rcp.approx.ftz.f64 	%fd965, %fd964;
	neg.f64 	%fd966, %fd964;
	fma.rn.f64 	%fd967, %fd966, %fd965, 0d3FF0000000000000;
	fma.rn.f64 	%fd968, %fd967, %fd967, %fd967;
	fma.rn.f64 	%fd969, %fd968, %fd965, %fd965;
	mul.f64 	%fd970, %fd963, %fd969;
	fma.rn.f64 	%fd971, %fd963, %fd969, %fd970;
	mul.f64 	%fd972, %fd971, %fd971;
	fma.rn.f64 	%fd973, %fd972, 0d3EB1380B3AE80F1E, 0d3ED0EE258B7A8B04;
	fma.rn.f64 	%fd974, %fd973, %fd972, 0d3EF3B2669F02676F;
	fma.rn.f64 	%fd975, %fd974, %fd972, 0d3F1745CBA9AB0956;
	fma.rn.f64 	%fd976, %fd975, %fd972, 0d3F3C71C72D1B5154;
	fma.rn.f64 	%fd977, %fd976, %fd972, 0d3F624924923BE72D;
	fma.rn.f64 	%fd978, %fd977, %fd972, 0d3F8999999999A3C4;
	fma.rn.f64 	%fd979, %fd978, %fd972, 0d3FB5555555555554;
	sub.f64 	%fd980, %fd963, %fd971;
	add.f64 	%fd981, %fd980, %fd980;
	neg.f64 	%fd982, %fd971;
	fma.rn.f64 	%fd983, %fd982, %fd963, %fd981;
	mul.f64 	%fd984, %fd969, %fd983;
	mul.f64 	%fd985, %fd972, %fd979;
	fma.rn.f64 	%fd986, %fd985, %fd971, %fd984;
	xor.b32  	%r255, %r355, -2147483648;
	mov.b32 	%r256, 1127219200;
	mov.b64 	%fd987, {%r255, %r256};
	sub.f64 	%fd988, %fd987, %fd1;
	fma.rn.f64 	%fd989, %fd988, 0d3FE62E42FEFA39EF, %fd971;
	fma.rn.f64 	%fd990, %fd988, 0dBFE62E42FEFA39EF, %fd989;
	sub.f64 	%fd991, %fd990, %fd971;
	sub.f64 	%fd992, %fd986, %fd991;
	fma.rn.f64 	%fd993, %fd988, 0d3C7ABC9E3B39803F, %fd992;
	add.f64 	%fd1500, %fd989, %fd993;
	bra.uni 	$L__BB0_101;
$L__BB0_100:
	fma.rn.f64 	%fd962, %fd1498, 0d7FF0000000000000, 0d7FF0000000000000;
	{
	.reg .b32 %temp; 
	mov.b64 	{%temp, %r247}, %fd1498;
	}
	and.b32  	%r248, %r247, 2147483647;
	setp.eq.s32 	%p116, %r248, 0;
	selp.f64 	%fd1500, 0dFFF0000000000000, %fd962, %p116;
$L__BB0_101:
	add.f64 	%fd1476, %fd1476, %fd1500;
	div.rn.f64 	%fd1501, %fd1501, %fd440;
	div.rn.f64 	%fd1502, %fd1502, %fd440;
	div.rn.f64 	%fd1503, %fd1503, %fd440;
	div.rn.f64 	%fd1504, %fd1504, %fd440;
$L__BB0_102:
	mul.wide.s32 	%rd159, %r53, 32;
	add.s64 	%rd160, %rd3, %rd159;
	st.local.v2.f64 	[%rd160], {%fd1504, %fd1503};
	st.local.v2.f64 	[%rd160+16], {%fd1502, %fd1501};
	mul.wide.s32 	%rd161, %r53, 8;
	add.s64 	%rd162, %rd5, %rd161;
	st.local.f64 	[%rd162], %fd1476;
	add.s32 	%r342, %r342, 1;
	setp.eq.s32 	%p118, %r342, %r11;
	@%p118 bra 	$L__BB0_57;
	bra.uni 	$L__BB0_54;
$L__BB0_103:
	ld.param.u64 	%rd209, [_Z17compute_ll_kernelPK7GPUTreePKiiPd_param_0];
	cvta.to.global.u64 	%rd19, %rd209;
	setp.gt.s32 	%p138, %r377, 0;
	@%p138 bra 	$L__BB0_135;
	ld.global.u32 	%r372, [%rd19+12];
	mov.b64 	%rd214, -1;
	bra.uni 	$L__BB0_140;
$L__BB0_105:
	mul.wide.u32 	%rd171, %r356, 32;
	add.s64 	%rd172, %rd3, %rd171;
	ld.local.v2.f64 	{%fd1509, %fd1508}, [%rd172];
	ld.local.v2.f64 	{%fd1507, %fd1506}, [%rd172+16];
	mov.f64 	%fd1510, %fd1506;
	mov.f64 	%fd1511, %fd1507;
	mov.f64 	%fd1512, %fd1508;
	mov.f64 	%fd1513, %fd1509;
	mov.f64 	%fd1514, %fd1506;
	mov.f64 	%fd1515, %fd1507;
	mov.f64 	%fd1516, %fd1508;
	mov.f64 	%fd1517, %fd1509;
	mov.f64 	%fd1518, %fd1506;
	mov.f64 	%fd1519, %fd1507;
	mov.f64 	%fd1520, %fd1508;
	mov.f64 	%fd1521, %fd1509;
$L__BB0_106:
	mul.f64 	%fd499, %fd1521, %fd1593;
	mul.f64 	%fd500, %fd1520, %fd1592;
	mul.f64 	%fd501, %fd1519, %fd1591;
	mul.f64 	%fd502, %fd1518, %fd1590;
	mul.f64 	%fd503, %fd1517, %fd1589;
	mul.f64 	%fd504, %fd1516, %fd1588;
	mul.f64 	%fd505, %fd1515, %fd1587;
	mul.f64 	%fd506, %fd1514, %fd1586;
	mul.f64 	%fd507, %fd1513, %fd1585;
	mul.f64 	%fd508, %fd1512, %fd1584;
	mul.f64 	%fd509, %fd1511, %fd1583;
	mul.f64 	%fd510, %fd1510, %fd1582;
	mul.f64 	%fd511, %fd1509, %fd1581;
	mul.f64 	%fd512, %fd1508, %fd1580;
	mul.f64 	%fd513, %fd1507, %fd1579;
	mul.f64 	%fd514, %fd1506, %fd1578;
	add.f64 	%fd995, %fd499, 0d0000000000000000;
	add.f64 	%fd996, %fd995, %fd500;
	add.f64 	%fd997, %fd996, %fd501;
	add.f64 	%fd998, %fd997, %fd502;
	add.f64 	%fd999, %fd998, %fd503;
	add.f64 	%fd1000, %fd999, %fd504;
	add.f64 	%fd1001, %fd1000, %fd505;
	add.f64 	%fd1002, %fd1001, %fd506;
	add.f64 	%fd1003, %fd1002, %fd507;
	add.f64 	%fd1004, %fd1003, %fd508;
	add.f64 	%fd1005, %fd1004, %fd509;
	add.f64 	%fd1006, %fd1005, %fd510;
	add.f64 	%fd1007, %fd1006, %fd511;
	add.f64 	%fd1008, %fd1007, %fd512;
	add.f64 	%fd1009, %fd1008, %fd513;
	add.f64 	%fd515, %fd1009, %fd514;
	{
	.reg .b32 %temp; 
	mov.b64 	{%temp, %r357}, %fd515;
	}
	{
	.reg .b32 %temp; 
	mov.b64 	{%r358, %temp}, %fd515;
	}
	setp.gt.s32 	%p122, %r357, 1048575;
	mov.b32 	%r359, -1023;
	mov.f64 	%fd1522, %fd515;
	@%p122 bra 	$L__BB0_108;
	mul.f64 	%fd1522, %fd515, 0d4350000000000000;
	{
	.reg .b32 %temp; 
	mov.b64 	{%temp, %r357}, %fd1522;
	}
	{
	.reg .b32 %temp; 
	mov.b64 	{%r358, %temp}, %fd1522;
	}
	mov.b32 	%r359, -1077;
$L__BB0_108:
	add.s32 	%r263, %r357, -1;
	setp.gt.u32 	%p123, %r263, 2146435070;
	@%p123 bra 	$L__BB0_112;
	shr.u32 	%r266, %r357, 20;
	add.s32 	%r360, %r359, %r266;
	and.b32  	%r267, %r357, 1048575;
	or.b32  	%r268, %r267, 1072693248;
	mov.b64 	%fd1523, {%r358, %r268};
	setp.lt.u32 	%p125, %r268, 1073127583;
	@%p125 bra 	$L__BB0_111;
	{
	.reg .b32 %temp; 
	mov.b64 	{%r269, %temp}, %fd1523;
	}
	{
	.reg .b32 %temp; 
	mov.b64 	{%temp, %r270}, %fd1523;
	}
	add.s32 	%r271, %r270, -1048576;
	mov.b64 	%fd1523, {%r269, %r271};
	add.s32 	%r360, %r360, 1;
$L__BB0_111:
	add.f64 	%fd1011, %fd1523, 0dBFF0000000000000;
	add.f64 	%fd1012, %fd1523, 0d3FF0000000000000;
	rcp.approx.ftz.f64 	%fd1013, %fd1012;
	neg.f64 	%fd1014, %fd1012;
	fma.rn.f64 	%fd1015, %fd1014, %fd1013, 0d3FF0000000000000;
	fma.rn.f64 	%fd1016, %fd1015, %fd1015, %fd1015;
	fma.rn.f64 	%fd1017, %fd1016, %fd1013, %fd1013;
	mul.f64 	%fd1018, %fd1011, %fd1017;
	fma.rn.f64 	%fd1019, %fd1011, %fd1017, %fd1018;
	mul.f64 	%fd1020, %fd1019, %fd1019;
	fma.rn.f64 	%fd1021, %fd1020, 0d3EB1380B3AE80F1E, 0d3ED0EE258B7A8B04;
	fma.rn.f64 	%fd1022, %fd1021, %fd1020, 0d3EF3B2669F02676F;
	fma.rn.f64 	%fd1023, %fd1022, %fd1020, 0d3F1745CBA9AB0956;
	fma.rn.f64 	%fd1024, %fd1023, %fd1020, 0d3F3C71C72D1B5154;
	fma.rn.f64 	%fd1025, %fd1024, %fd1020, 0d3F624924923BE72D;
	fma.rn.f64 	%fd1026, %fd1025, %fd1020, 0d3F8999999999A3C4;
	fma.rn.f64 	%fd1027, %fd1026, %fd1020, 0d3FB5555555555554;
	sub.f64 	%fd1028, %fd1011, %fd1019;
	add.f64 	%fd1029, %fd1028, %fd1028;
	neg.f64 	%fd1030, %fd1019;
	fma.rn.f64 	%fd1031, %fd1030, %fd1011, %fd1029;
	mul.f64 	%fd1032, %fd1017, %fd1031;
	mul.f64 	%fd1033, %fd1020, %fd1027;
	fma.rn.f64 	%fd1034, %fd1033, %fd1019, %fd1032;
	xor.b32  	%r272, %r360, -2147483648;
	mov.b32 	%r273, 1127219200;
	mov.b64 	%fd1035, {%r272, %r273};
	sub.f64 	%fd1036, %fd1035, %fd174;
	fma.rn.f64 	%fd1037, %fd1036, 0d3FE62E42FEFA39EF, %fd1019;
	fma.rn.f64 	%fd1038, %fd1036, 0dBFE62E42FEFA39EF, %fd1037;
	sub.f64 	%fd1039, %fd1038, %fd1019;
	sub.f64 	%fd1040, %fd1034, %fd1039;
	fma.rn.f64 	%fd1041, %fd1036, 0d3C7ABC9E3B39803F, %fd1040;
	add.f64 	%fd1524, %fd1037, %fd1041;
	bra.uni 	$L__BB0_113;
$L__BB0_112:
	fma.rn.f64 	%fd1010, %fd1522, 0d7FF0000000000000, 0d7FF0000000000000;
	{
	.reg .b32 %temp; 
	mov.b64 	{%temp, %r264}, %fd1522;
	}
	and.b32  	%r265, %r264, 2147483647;
	setp.eq.s32 	%p124, %r265, 0;
	selp.f64 	%fd1524, 0dFFF0000000000000, %fd1010, %p124;
$L__BB0_113:
	mul.wide.u32 	%rd173, %r356, 8;
	add.s64 	%rd174, %rd5, %rd173;
	ld.local.f64 	%fd1042, [%rd174];
	add.f64 	%fd1043, %fd1524, %fd1042;
	add.f64 	%fd1594, %fd1043, 0d0000000000000000;
	div.rn.f64 	%fd1578, %fd514, %fd515;
	div.rn.f64 	%fd1579, %fd513, %fd515;
	div.rn.f64 	%fd1580, %fd512, %fd515;
	div.rn.f64 	%fd1581, %fd511, %fd515;
	div.rn.f64 	%fd1582, %fd510, %fd515;
	div.rn.f64 	%fd1583, %fd509, %fd515;
	div.rn.f64 	%fd1584, %fd508, %fd515;
	div.rn.f64 	%fd1585, %fd507, %fd515;
	div.rn.f64 	%fd1586, %fd506, %fd515;
	div.rn.f64 	%fd1587, %fd505, %fd515;
	div.rn.f64 	%fd1588, %fd504, %fd515;
	div.rn.f64 	%fd1589, %fd503, %fd515;
	div.rn.f64 	%fd1590, %fd502, %fd515;
	div.rn.f64 	%fd1591, %fd501, %fd515;
	div.rn.f64 	%fd1592, %fd500, %fd515;
	div.rn.f64 	%fd1593, %fd499, %fd515;
$L__BB0_114:
	ld.param.u64 	%rd207, [_Z17compute_ll_kernelPK7GPUTreePKiiPd_param_0];
	cvta.to.global.u64 	%rd20, %rd207;
	mul.wide.u32 	%rd175, %r356, 4;
	add.s64 	%rd176, %rd20, %rd175;
	ld.global.u32 	%r108, [%rd176+980];
	setp.lt.s32 	%p126, %r108, 1;
	@%p126 bra 	$L__BB0_127;
	mul.wide.u32 	%rd177, %r356, 16;
	add.s64 	%rd212, %rd6, %rd177;
	mul.wide.u32 	%rd178, %r356, 64;
	add.s64 	%rd213, %rd15, %rd178;
	neg.s32 	%r361, %r108;
	mul.wide.u32 	%rd179, %r356, 8;
	add.s64 	%rd180, %rd20, %rd179;
	add.s64 	%rd211, %rd180, 1300;
$L__BB0_116:
	ld.param.u64 	%rd208, [_Z17compute_ll_kernelPK7GPUTreePKiiPd_param_0];
	ld.global.u32 	%r274, [%rd211];
	cvta.to.global.u64 	%rd181, %rd208;
	mul.wide.s32 	%rd182, %r274, 4;
	add.s64 	%rd183, %rd181, %rd182;
	ld.global.u32 	%r275, [%rd183+340];
	setp.eq.s32 	%p127, %r94, %r275;
	@%p127 bra 	$L__BB0_118;
	ld.local.v2.f64 	{%fd1571, %fd1567}, [%rd213+-16];
	ld.local.v2.f64 	{%fd1563, %fd1559}, [%rd213];
	mov.f64 	%fd1560, %fd1559;
	mov.f64 	%fd1561, %fd1559;
	mov.f64 	%fd1562, %fd1559;
	mov.f64 	%fd1564, %fd1563;
	mov.f64 	%fd1565, %fd1563;
	mov.f64 	%fd1566, %fd1563;
	mov.f64 	%fd1568, %fd1567;
	mov.f64 	%fd1569, %fd1567;
	mov.f64 	%fd1570, %fd1567;
	mov.f64 	%fd1572, %fd1571;
	mov.f64 	%fd1573, %fd1571;
	mov.f64 	%fd1574, %fd1571;
	bra.uni 	$L__BB0_119;
$L__BB0_118:
	ld.local.v2.f64 	{%fd1562, %fd1561}, [%rd213+-16];
	ld.local.v2.f64 	{%fd1560, %fd1559}, [%rd213];
	mov.f64 	%fd1563, %fd1559;
	mov.f64 	%fd1564, %fd1560;
	mov.f64 	%fd1565, %fd1561;
	mov.f64 	%fd1566, %fd1562;
	mov.f64 	%fd1567, %fd1559;
	mov.f64 	%fd1568, %fd1560;
	mov.f64 	%fd1569, %fd1561;
	mov.f64 	%fd1570, %fd1562;
	mov.f64 	%fd1571, %fd1559;
	mov.f64 	%fd1572, %fd1560;
	mov.f64 	%fd1573, %fd1561;
	mov.f64 	%fd1574, %fd1562;
$L__BB0_119:
	mul.f64 	%fd1044, %fd1574, %fd1593;
	mul.f64 	%fd1045, %fd1573, %fd1592;
	mul.f64 	%fd1046, %fd1572, %fd1591;
	mul.f64 	%fd1047, %fd1571, %fd1590;
	mul.f64 	%fd1048, %fd1570, %fd1589;
	mul.f64 	%fd1049, %fd1569, %fd1588;
	mul.f64 	%fd1050, %fd1568, %fd1587;
	mul.f64 	%fd1051, %fd1567, %fd1586;
	mul.f64 	%fd1052, %fd1566, %fd1585;
	mul.f64 	%fd1053, %fd1565, %fd1584;
	mul.f64 	%fd1054, %fd1564, %fd1583;
	mul.f64 	%fd1055, %fd1563, %fd1582;
	mul.f64 	%fd1056, %fd1562, %fd1581;
	mul.f64 	%fd1057, %fd1561, %fd1580;
	mul.f64 	%fd1058, %fd1560, %fd1579;
	mul.f64 	%fd1059, %fd1559, %fd1578;
	add.f64 	%fd1060, %fd1044, 0d0000000000000000;
	add.f64 	%fd1061, %fd1060, %fd1045;
	add.f64 	%fd1062, %fd1061, %fd1046;
	add.f64 	%fd1063, %fd1062, %fd1047;
	add.f64 	%fd1064, %fd1063, %fd1048;
	add.f64 	%fd1065, %fd1064, %fd1049;
	add.f64 	%fd1066, %fd1065, %fd1050;
	add.f64 	%fd1067, %fd1066, %fd1051;
	add.f64 	%fd1068, %fd1067, %fd1052;
	add.f64 	%fd1069, %fd1068, %fd1053;
	add.f64 	%fd1070, %fd1069, %fd1054;
	add.f64 	%fd1071, %fd1070, %fd1055;
	add.f64 	%fd1072, %fd1071, %fd1056;
	add.f64 	%fd1073, %fd1072, %fd1057;
	add.f64 	%fd1074, %fd1073, %fd1058;
	add.f64 	%fd1575, %fd1074, %fd1059;
	div.rn.f64 	%fd1593, %fd1044, %fd1575;
	div.rn.f64 	%fd1592, %fd1045, %fd1575;
	div.rn.f64 	%fd1591, %fd1046, %fd1575;
	div.rn.f64 	%fd1590, %fd1047, %fd1575;
	div.rn.f64 	%fd1589, %fd1048, %fd1575;
	div.rn.f64 	%fd1588, %fd1049, %fd1575;
	div.rn.f64 	%fd1587, %fd1050, %fd1575;
	div.rn.f64 	%fd1586, %fd1051, %fd1575;
	div.rn.f64 	%fd1585, %fd1052, %fd1575;
	div.rn.f64 	%fd1584, %fd1053, %fd1575;
	div.rn.f64 	%fd1583, %fd1054, %fd1575;
	div.rn.f64 	%fd1582, %fd1055, %fd1575;
	div.rn.f64 	%fd1581, %fd1056, %fd1575;
	div.rn.f64 	%fd1580, %fd1057, %fd1575;
	div.rn.f64 	%fd1579, %fd1058, %fd1575;
	div.rn.f64 	%fd1578, %fd1059, %fd1575;
	{
	.reg .b32 %temp; 
	mov.b64 	{%temp, %r362}, %fd1575;
	}
	{
	.reg .b32 %temp; 
	mov.b64 	{%r363, %temp}, %fd1575;
	}
	setp.gt.s32 	%p128, %r362, 1048575;
	mov.b32 	%r364, -1023;
	@%p128 bra 	$L__BB0_121;
	mul.f64 	%fd1575, %fd1575, 0d4350000000000000;
	{
	.reg .b32 %temp; 
	mov.b64 	{%temp, %r362}, %fd1575;
	}
	{
	.reg .b32 %temp; 
	mov.b64 	{%r363, %temp}, %fd1575;
	}
	mov.b32 	%r364, -1077;
$L__BB0_121:
	add.s32 	%r278, %r362, -1;
	setp.gt.u32 	%p129, %r278, 2146435070;
	@%p129 bra 	$L__BB0_125;
	shr.u32 	%r281, %r362, 20;
	add.s32 	%r365, %r364, %r281;
	and.b32  	%r282, %r362, 1048575;
	or.b32  	%r283, %r282, 1072693248;
	mov.b64 	%fd1576, {%r363, %r283};
	setp.lt.u32 	%p131, %r283, 1073127583;
	@%p131 bra 	$L__BB0_124;
	{
	.reg .b32 %temp; 
	mov.b64 	{%r284, %temp}, %fd1576;
	}
	{
	.reg .b32 %temp; 
	mov.b64 	{%temp, %r285}, %fd1576;
	}
	add.s32 	%r286, %r285, -1048576;
	mov.b64 	%fd1576, {%r284, %r286};
	add.s32 	%r365, %r365, 1;
$L__BB0_124:
	add.f64 	%fd1076, %fd1576, 0dBFF0000000000000;
	add.f64 	%fd1077, %fd1576, 0d3FF0000000000000;
	rcp.approx.ftz.f64 	%fd1078, %fd1077;
	neg.f64 	%fd1079, %fd1077;
	fma.rn.f64 	%fd1080, %fd1079, %fd1078, 0d3FF0000000000000;
	fma.rn.f64 	%fd1081, %fd1080, %fd1080, %fd1080;
	fma.rn.f64 	%fd1082, %fd1081, %fd1078, %fd1078;
	mul.f64 	%fd1083, %fd1076, %fd1082;
	fma.rn.f64 	%fd1084, %fd1076, %fd1082, %fd1083;
	mul.f64 	%fd1085, %fd1084, %fd1084;
	fma.rn.f64 	%fd1086, %fd1085, 0d3EB1380B3AE80F1E, 0d3ED0EE258B7A8B04;
	fma.rn.f64 	%fd1087, %fd1086, %fd1085, 0d3EF3B2669F02676F;
	fma.rn.f64 	%fd1088, %fd1087, %fd1085, 0d3F1745CBA9AB0956;
	fma.rn.f64 	%fd1089, %fd1088, %fd1085, 0d3F3C71C72D1B5154;
	fma.rn.f64 	%fd1090, %fd1089, %fd1085, 0d3F624924923BE72D;
	fma.rn.f64 	%fd1091, %fd1090, %fd1085, 0d3F8999999999A3C4;
	fma.rn.f64 	%fd1092, %fd1091, %fd1085, 0d3FB5555555555554;
	sub.f64 	%fd1093, %fd1076, %fd1084;
	add.f64 	%fd1094, %fd1093, %fd1093;
	neg.f64 	%fd1095, %fd1084;
	fma.rn.f64 	%fd1096, %fd1095, %fd1076, %fd1094;
	mul.f64 	%fd1097, %fd1082, %fd1096;
	mul.f64 	%fd1098, %fd1085, %fd1092;
	fma.rn.f64 	%fd1099, %fd1098, %fd1084, %fd1097;
	xor.b32  	%r287, %r365, -2147483648;
	mov.b32 	%r288, 1127219200;
	mov.b64 	%fd1100, {%r287, %r288};
	sub.f64 	%fd1101, %fd1100, %fd174;
	fma.rn.f64 	%fd1102, %fd1101, 0d3FE62E42FEFA39EF, %fd1084;
	fma.rn.f64 	%fd1103, %fd1101, 0dBFE62E42FEFA39EF, %fd1102;
	sub.f64 	%fd1104, %fd1103, %fd1084;
	sub.f64 	%fd1105, %fd1099, %fd1104;
	fma.rn.f64 	%fd1106, %fd1101, 0d3C7ABC9E3B39803F, %fd1105;
	add.f64 	%fd1577, %fd1102, %fd1106;
	bra.uni 	$L__BB0_126;
$L__BB0_125:
	fma.rn.f64 	%fd1075, %fd1575, 0d7FF0000000000000, 0d7FF0000000000000;
	{
	.reg .b32 %temp; 
	mov.b64 	{%temp, %r279}, %fd1575;
	}
	and.b32  	%r280, %r279, 2147483647;
	setp.eq.s32 	%p130, %r280, 0;
	selp.f64 	%fd1577, 0dFFF0000000000000, %fd1075, %p130;
$L__BB0_126:
	ld.local.f64 	%fd1107, [%rd212];
	add.f64 	%fd1108, %fd1577, %fd1107;
	add.f64 	%fd1594, %fd1594, %fd1108;
	add.s64 	%rd213, %rd213, 32;
	add.s32 	%r361, %r361, 1;
	setp.ne.s32 	%p132, %r361, 0;
	add.s64 	%rd212, %rd212, 8;
	add.s64 	%rd211, %rd211, 4;
	@%p132 bra 	$L__BB0_116;
$L__BB0_127:
	add.f64 	%fd1109, %fd1593, 0d0000000000000000;
	add.f64 	%fd1110, %fd1109, %fd1592;
	add.f64 	%fd1111, %fd1110, %fd1591;
	add.f64 	%fd1112, %fd1111, %fd1590;
	add.f64 	%fd1113, %fd1112, %fd1589;
	add.f64 	%fd1114, %fd1113, %fd1588;
	add.f64 	%fd1115, %fd1114, %fd1587;
	add.f64 	%fd1116, %fd1115, %fd1586;
	add.f64 	%fd1117, %fd1116, %fd1585;
	add.f64 	%fd1118, %fd1117, %fd1584;
	add.f64 	%fd1119, %fd1118, %fd1583;
	add.f64 	%fd1120, %fd1119, %fd1582;
	add.f64 	%fd1121, %fd1120, %fd1581;
	add.f64 	%fd1122, %fd1121, %fd1580;
	add.f64 	%fd1123, %fd1122, %fd1579;
	add.f64 	%fd642, %fd1123, %fd1578;
	{
	.reg .b32 %temp; 
	mov.b64 	{%temp, %r366}, %fd642;
	}
	{
	.reg .b32 %temp; 
	mov.b64 	{%r367, %temp}, %fd642;
	}
	setp.gt.s32 	%p133, %r366, 1048575;
	mov.b32 	%r368, -1023;
	mov.f64 	%fd1595, %fd642;
	@%p133 bra 	$L__BB0_129;
	mul.f64 	%fd1595, %fd642, 0d4350000000000000;
	{
	.reg .b32 %temp; 
	mov.b64 	{%temp, %r366}, %fd1595;
	}
	{
	.reg .b32 %temp; 
	mov.b64 	{%r367, %temp}, %fd1595;
	}
	mov.b32 	%r368, -1077;
$L__BB0_129:
	add.s32 	%r291, %r366, -1;
	setp.gt.u32 	%p134, %r291, 2146435070;
	@%p134 bra 	$L__BB0_133;
	shr.u32 	%r294, %r366, 20;
	add.s32 	%r369, %r368, %r294;
	and.b32  	%r295, %r366, 1048575;
	or.b32  	%r296, %r295, 1072693248;
	mov.b64 	%fd1596, {%r367, %r296};
	setp.lt.u32 	%p136, %r296, 1073127583;
	@%p136 bra 	$L__BB0_132;
	{
	.reg .b32 %temp; 
	mov.b64 	{%r297, %temp}, %fd1596;
	}
	{
	.reg .b32 %temp; 
	mov.b64 	{%temp, %r298}, %fd1596;
	}
	add.s32 	%r299, %r298, -1048576;
	mov.b64 	%fd1596, {%r297, %r299};
	add.s32 	%r369, %r369, 1;
$L__BB0_132:
	add.f64 	%fd1125, %fd1596, 0dBFF0000000000000;
	add.f64 	%fd1126, %fd1596, 0d3FF0000000000000;
	rcp.approx.ftz.f64 	%fd1127, %fd1126;
	neg.f64 	%fd1128, %fd1126;
	fma.rn.f64 	%fd1129, %fd1128, %fd1127, 0d3FF0000000000000;
	fma.rn.f64 	%fd1130, %fd1129, %fd1129, %fd1129;
	fma.rn.f64 	%fd1131, %fd1130, %fd1127, %fd1127;
	mul.f64 	%fd1132, %fd1125, %fd1131;
	fma.rn.f64 	%fd1133, %fd1125, %fd1131, %fd1132;
	mul.f64 	%fd1134, %fd1133, %fd1133;
	fma.rn.f64 	%fd1135, %fd1134, 0d3EB1380B3AE80F1E, 0d3ED0EE258B7A8B04;
	fma.rn.f64 	%fd1136, %fd1135, %fd1134, 0d3EF3B2669F02676F;
	fma.rn.f64 	%fd1137, %fd1136, %fd1134, 0d3F1745CBA9AB0956;
	fma.rn.f64 	%fd1138, %fd1137, %fd1134, 0d3F3C71C72D1B5154;
	fma.rn.f64 	%fd1139, %fd1138, %fd1134, 0d3F624924923BE72D;
	fma.rn.f64 	%fd1140, %fd1139, %fd1134, 0d3F8999999999A3C4;
	fma.rn.f64 	%fd1141, %fd1140, %fd1134, 0d3FB5555555555554;
	sub.f64 	%fd1142, %fd1125, %fd1133;
	add.f64 	%fd1143, %fd1142, %fd1142;
	neg.f64 	%fd1144, %fd1133;
	fma.rn.f64 	%fd1145, %fd1144, %fd1125, %fd1143;
	mul.f64 	%fd1146, %fd1131, %fd1145;
	mul.f64 	%fd1147, %fd1134, %fd1141;
	fma.rn.f64 	%fd1148, %fd1147, %fd1133, %fd1146;
	xor.b32  	%r300, %r369, -2147483648;
	mov.b32 	%r301, 1127219200;
	mov.b64 	%fd1149, {%r300, %r301};
	sub.f64 	%fd1150, %fd1149, %fd174;
	fma.rn.f64 	%fd1151, %fd1150, 0d3FE62E42FEFA39EF, %fd1133;
	fma.rn.f64 	%fd1152, %fd1150, 0dBFE62E42FEFA39EF, %fd1151;
	sub.f64 	%fd1153, %fd1152, %fd1133;
	sub.f64 	%fd1154, %fd1148, %fd1153;
	fma.rn.f64 	%fd1155, %fd1150, 0d3C7ABC9E3B39803F, %fd1154;
	add.f64 	%fd1597, %fd1151, %fd1155;
	bra.uni 	$L__BB0_134;
$L__BB0_133:
	fma.rn.f64 	%fd1124, %fd1595, 0d7FF0000000000000, 0d7FF0000000000000;
	{
	.reg .b32 %temp; 
	mov.b64 	{%temp, %r292}, %fd1595;
	}
	and.b32  	%r293, %r292, 2147483647;
	setp.eq.s32 	%p135, %r293, 0;
	selp.f64 	%fd1597, 0dFFF0000000000000, %fd1124, %p135;
$L__BB0_134:
	add.f64 	%fd1156, %fd1594, %fd1597;
	mul.wide.u32 	%rd184, %r356, 128;
	add.s64 	%rd185, %rd8, %rd184;
	div.rn.f64 	%fd1157, %fd1593, %fd642;
	div.rn.f64 	%fd1158, %fd1592, %fd642;
	st.local.v2.f64 	[%rd185], {%fd1157, %fd1158};
	div.rn.f64 	%fd1159, %fd1591, %fd642;
	div.rn.f64 	%fd1160, %fd1590, %fd642;
	st.local.v2.f64 	[%rd185+16], {%fd1159, %fd1160};
	div.rn.f64 	%fd1161, %fd1589, %fd642;
	div.rn.f64 	%fd1162, %fd1588, %fd642;
	st.local.v2.f64 	[%rd185+32], {%fd1161, %fd1162};
	div.rn.f64 	%fd1163, %fd1587, %fd642;
	div.rn.f64 	%fd1164, %fd1586, %fd642;
	st.local.v2.f64 	[%rd185+48], {%fd1163, %fd1164};
	div.rn.f64 	%fd1165, %fd1585, %fd642;
	div.rn.f64 	%fd1166, %fd1584, %fd642;
	st.local.v2.f64 	[%rd185+64], {%fd1165, %fd1166};
	div.rn.f64 	%fd1167, %fd1583, %fd642;
	div.rn.f64 	%fd1168, %fd1582, %fd642;
	st.local.v2.f64 	[%rd185+80], {%fd1167, %fd1168};
	div.rn.f64 	%fd1169, %fd1581, %fd642;
	div.rn.f64 	%fd1170, %fd1580, %fd642;
	st.local.v2.f64 	[%rd185+96], {%fd1169, %fd1170};
	div.rn.f64 	%fd1171, %fd1579, %fd642;
	div.rn.f64 	%fd1172, %fd1578, %fd642;
	st.local.v2.f64 	[%rd185+112], {%fd1171, %fd1172};
	mul.wide.u32 	%rd186, %r356, 8;
	add.s64 	%rd187, %rd7, %rd186;
	st.local.f64 	[%rd187], %fd1156;
	add.s32 	%r356, %r356, 1;
	setp.eq.s32 	%p137, %r356, %r377;
	@%p137 bra 	$L__BB0_103;
	bra.uni 	$L__BB0_59;
$L__BB0_135:
	ld.global.u32 	%r372, [%rd19+12];
	mov.b32 	%r370, 0;
$L__BB0_136:
	mul.wide.u32 	%rd189, %r370, 4;
	add.s64 	%rd30, %rd19, %rd189;
	ld.global.u32 	%r303, [%rd30+20];
	setp.eq.s32 	%p139, %r303, %r372;
	mov.u32 	%r371, %r370;
	@%p139 bra 	$L__BB0_139;
	ld.global.u32 	%r304, [%rd30+340];
	setp.eq.s32 	%p140, %r304, %r372;
	@%p140 bra 	$L__BB0_139;
	add.s32 	%r370, %r370, 1;
	setp.lt.s32 	%p141, %r370, %r377;
	mov.b32 	%r371, -1;
	@%p141 bra 	$L__BB0_136;
$L__BB0_139:
	cvt.s64.s32 	%rd214, %r371;
$L__BB0_140:
	shl.b64 	%rd190, %rd214, 2;
	add.s64 	%rd191, %rd19, %rd190;
	ld.global.u32 	%r306, [%rd191+20];
	setp.eq.s32 	%p142, %r306, %r372;
	@%p142 bra 	$L__BB0_142;
	shl.b64 	%rd192, %rd214, 7;
	add.s64 	%rd193, %rd8, %rd192;
	ld.local.v2.f64 	{%fd1173, %fd1174}, [%rd193];
	add.f64 	%fd1175, %fd1173, 0d0000000000000000;
	ld.local.v2.f64 	{%fd1176, %fd1177}, [%rd193+32];
	add.f64 	%fd1178, %fd1176, %fd1175;
	ld.local.v2.f64 	{%fd1179, %fd1180}, [%rd193+64];
	add.f64 	%fd1181, %fd1179, %fd1178;
	ld.local.v2.f64 	{%fd1182, %fd1183}, [%rd193+96];
	add.f64 	%fd1601, %fd1182, %fd1181;
	add.f64 	%fd1184, %fd1174, 0d0000000000000000;
	add.f64 	%fd1185, %fd1177, %fd1184;
	add.f64 	%fd1186, %fd1180, %fd1185;
	add.f64 	%fd1600, %fd1183, %fd1186;
	ld.local.v2.f64 	{%fd1187, %fd1188}, [%rd193+16];
	add.f64 	%fd1189, %fd1187, 0d0000000000000000;
	ld.local.v2.f64 	{%fd1190, %fd1191}, [%rd193+48];
	add.f64 	%fd1192, %fd1190, %fd1189;
	ld.local.v2.f64 	{%fd1193, %fd1194}, [%rd193+80];
	add.f64 	%fd1195, %fd1193, %fd1192;
	ld.local.v2.f64 	{%fd1196, %fd1197}, [%rd193+112];
	add.f64 	%fd1599, %fd1196, %fd1195;
	add.f64 	%fd1198, %fd1188, 0d0000000000000000;
	add.f64 	%fd1199, %fd1191, %fd1198;
	add.f64 	%fd1200, %fd1194, %fd1199;
	add.f64 	%fd1598, %fd1197, %fd1200;
	bra.uni 	$L__BB0_143;
$L__BB0_142:
	shl.b64 	%rd194, %rd214, 7;
	add.s64 	%rd195, %rd8, %rd194;
	ld.local.v2.f64 	{%fd1201, %fd1202}, [%rd195];
	add.f64 	%fd1203, %fd1201, 0d0000000000000000;
	add.f64 	%fd1204, %fd1202, %fd1203;
	ld.local.v2.f64 	{%fd1205, %fd1206}, [%rd195+16];
	add.f64 	%fd1207, %fd1205, %fd1204;
	add.f64 	%fd1601, %fd1206, %fd1207;
	ld.local.v2.f64 	{%fd1208, %fd1209}, [%rd195+32];
	add.f64 	%fd1210, %fd1208, 0d0000000000000000;
	add.f64 	%fd1211, %fd1209, %fd1210;
	ld.local.v2.f64 	{%fd1212, %fd1213}, [%rd195+48];
	add.f64 	%fd1214, %fd1212, %fd1211;
	add.f64 	%fd1600, %fd1213, %fd1214;
	ld.local.v2.f64 	{%fd1215, %fd1216}, [%rd195+64];
	add.f64 	%fd1217, %fd1215, 0d0000000000000000;
	add.f64 	%fd1218, %fd1216, %fd1217;
	ld.local.v2.f64 	{%fd1219, %fd1220}, [%rd195+80];
	add.f64 	%fd1221, %fd1219, %fd1218;
	add.f64 	%fd1599, %fd1220, %fd1221;
	ld.local.v2.f64 	{%fd1222, %fd1223}, [%rd195+96];
	add.f64 	%fd1224, %fd1222, 0d0000000000000000;
	add.f64 	%fd1225, %fd1223, %fd1224;
	ld.local.v2.f64 	{%fd1226, %fd1227}, [%rd195+112];
	add.f64 	%fd1228, %fd1226, %fd1225;
	add.f64 	%fd1598, %fd1227, %fd1228;
$L__BB0_143:
	ld.global.f64 	%fd1229, [%rd19+4512];
	fma.rn.f64 	%fd1230, %fd1229, %fd1601, 0d0000000000000000;
	ld.global.f64 	%fd1231, [%rd19+4520];
	fma.rn.f64 	%fd1232, %fd1231, %fd1600, %fd1230;
	ld.global.f64 	%fd1233, [%rd19+4528];
	fma.rn.f64 	%fd1234, %fd1233, %fd1599, %fd1232;
	ld.global.f64 	%fd1235, [%rd19+4536];
	fma.rn.f64 	%fd1602, %fd1235, %fd1598, %fd1234;
	{
	.reg .b32 %temp; 
	mov.b64 	{%temp, %r373}, %fd1602;
	}
	{
	.reg .b32 %temp; 
	mov.b64 	{%r374, %temp}, %fd1602;
	}
	setp.gt.s32 	%p143, %r373, 1048575;
	mov.b32 	%r375, -1023;
	@%p143 bra 	$L__BB0_145;
	mul.f64 	%fd1602, %fd1602, 0d4350000000000000;
	{
	.reg .b32 %temp; 
	mov.b64 	{%temp, %r373}, %fd1602;
	}
	{
	.reg .b32 %temp; 
	mov.b64 	{%r374, %temp}, %fd1602;
	}
	mov.b32 	%r375, -1077;
$L__BB0_145:
	add.s32 	%r309, %r373, -1;
	setp.gt.u32 	%p144, %r309, 2146435070;
	@%p144 bra 	$L__BB0_149;
	shr.u32 	%r312, %r373, 20;
	add.s32 	%r376, %r375, %r312;
	and.b32  	%r313, %r373, 1048575;
	or.b32  	%r314, %r313, 1072693248;
	mov.b64 	%fd1603, {%r374, %r314};
	setp.lt.u32 	%p146, %r314, 1073127583;
	@%p146 bra 	$L__BB0_148;
	{
	.reg .b32 %temp; 
	mov.b64 	{%r315, %temp}, %fd1603;
	}
	{
	.reg .b32 %temp; 
	mov.b64 	{%temp, %r316}, %fd1603;
	}
	add.s32 	%r317, %r316, -1048576;
	mov.b64 	%fd1603, {%r315, %r317};
	add.s32 	%r376, %r376, 1;
$L__BB0_148:
	add.f64 	%fd1237, %fd1603, 0dBFF0000000000000;
	add.f64 	%fd1238, %fd1603, 0d3FF0000000000000;
	rcp.approx.ftz.f64 	%fd1239, %fd1238;
	neg.f64 	%fd1240, %fd1238;
	fma.rn.f64 	%fd1241, %fd1240, %fd1239, 0d3FF0000000000000;
	fma.rn.f64 	%fd1242, %fd1241, %fd1241, %fd1241;
	fma.rn.f64 	%fd1243, %fd1242, %fd1239, %fd1239;
	mul.f64 	%fd1244, %fd1237, %fd1243;
	fma.rn.f64 	%fd1245, %fd1237, %fd1243, %fd1244;
	mul.f64 	%fd1246, %fd1245, %fd1245;
	fma.rn.f64 	%fd1247, %fd1246, 0d3EB1380B3AE80F1E, 0d3ED0EE258B7A8B04;
	fma.rn.f64 	%fd1248, %fd1247, %fd1246, 0d3EF3B2669F02676F;
	fma.rn.f64 	%fd1249, %fd1248, %fd1246, 0d3F1745CBA9AB0956;
	fma.rn.f64 	%fd1250, %fd1249, %fd1246, 0d3F3C71C72D1B5154;
	fma.rn.f64 	%fd1251, %fd1250, %fd1246, 0d3F624924923BE72D;
	fma.rn.f64 	%fd1252, %fd1251, %fd1246, 0d3F8999999999A3C4;
	fma.rn.f64 	%fd1253, %fd1252, %fd1246, 0d3FB5555555555554;
	sub.f64 	%fd1254, %fd1237, %fd1245;
	add.f64 	%fd1255, %fd1254, %fd1254;
	neg.f64 	%fd1256, %fd1245;
	fma.rn.f64 	%fd1257, %fd1256, %fd1237, %fd1255;
	mul.f64 	%fd1258, %fd1243, %fd1257;
	mul.f64 	%fd1259, %fd1246, %fd1253;
	fma.rn.f64 	%fd1260, %fd1259, %fd1245, %fd1258;
	xor.b32  	%r318, %r376, -2147483648;
	mov.b32 	%r319, 1127219200;
	mov.b64 	%fd1261, {%r318, %r319};
	mov.b32 	%r320, -2147483648;
	mov.b64 	%fd1262, {%r320, %r319};
	sub.f64 	%fd1263, %fd1261, %fd1262;
	fma.rn.f64 	%fd1264, %fd1263, 0d3FE62E42FEFA39EF, %fd1245;
	fma.rn.f64 	%fd1265, %fd1263, 0dBFE62E42FEFA39EF, %fd1264;
	sub.f64 	%fd1266, %fd1265, %fd1245;
	sub.f64 	%fd1267, %fd1260, %fd1266;
	fma.rn.f64 	%fd1268, %fd1263, 0d3C7ABC9E3B39803F, %fd1267;
	add.f64 	%fd1604, %fd1264, %fd1268;
	bra.uni 	$L__BB0_150;
$L__BB0_149:
	fma.rn.f64 	%fd1236, %fd1602, 0d7FF0000000000000, 0d7FF0000000000000;
	{
	.reg .b32 %temp; 
	mov.b64 	{%temp, %r310}, %fd1602;
	}
	and.b32  	%r311, %r310, 2147483647;
	setp.eq.s32 	%p145, %r311, 0;
	selp.f64 	%fd1604, 0dFFF0000000000000, %fd1236, %p145;
$L__BB0_150:
	setp.lt.s32 	%p147, %r377, 1;
	@%p147 bra 	$L__BB0_153;
	ld.param.u64 	%rd210, [_Z17compute_ll_kernelPK7GPUTreePKiiPd_param_3];
	cvta.to.global.u64 	%rd33, %rd210;
	mov.b32 	%r378, 0;
	mov.u32 	%r322, %ctaid.x;
	mov.u32 	%r323, %ntid.x;
	mov.u32 	%r324, %tid.x;
	mad.lo.s32 	%r325, %r322, %r323, %r324;
$L__BB0_152:
	mul.wide.u32 	%rd196, %r378, 8;
	add.s64 	%rd197, %rd7, %rd196;
	ld.local.f64 	%fd1269, [%rd197];
	add.f64 	%fd1270, %fd1604, %fd1269;
	mad.lo.s32 	%r326, %r377, %r325, %r378;
	mul.wide.s32 	%rd198, %r326, 8;
	add.s64 	%rd199, %rd33, %rd198;
	st.global.f64 	[%rd199], %fd1270;
	add.s32 	%r378, %r378, 1;
	ld.global.u32 	%r377, [%rd19];
	setp.lt.s32 	%p148, %r378, %r377;
	@%p148 bra 	$L__BB0_152;
$L__BB0_153:
	ret;

}


// ===== COMPILED SASS (sm_100) =====

	.target	sm_100

	.elftype	@"ET_EXEC"


//--------------------- .note.nv.tkinfo           --------------------------
	.section	.note.nv.tkinfo,"",@"SHT_NOTE"
	.sectionflags	@"SHF_NOTE_NV_TKINFO"
	.tkinfo
        /*0018*/ 	.word	0x00000002
        /*0030*/ 	.string	""
        /*0030*/ 	.string	"ptxas"
        /*0030*/ 	.string	"Cuda compilation tools, release 13.0, V13.0.88"
        /*0030*/ 	.string	"Build cuda_13.0.r13.0/compiler.36424714_0"
        /*0030*/ 	.string	"-arch sm_100 -m 64 "



//--------------------- .note.nv.cuinfo           --------------------------
	.section	.note.nv.cuinfo,"",@"SHT_NOTE"
	.sectionflags	@"SHF_NOTE_NV_CUINFO"
        /*0018*/ 	.short	0x0002
        /*001a*/ 	.short	0x0064
        /*001c*/ 	.short	0x0082
	.zero		2


//--------------------- .nv.info                  --------------------------
	.section	.nv.info,"",@"SHT_CUDA_INFO"
	.align	4


	//----- nvinfo : EIATTR_REGCOUNT
	.align		4
        /*0000*/ 	.byte	0x04, 0x2f
        /*0002*/ 	.short	(.L_1 - .L_0)
	.align		4
.L_0:
        /*0004*/ 	.word	index@(_Z17compute_ll_kernelPK7GPUTreePKiiPd)
        /*0008*/ 	.word	0x00000044


	//----- nvinfo : EIATTR_FRAME_SIZE
	.align		4
.L_1:
        /*000c*/ 	.byte	0x04, 0x11
        /*000e*/ 	.short	(.L_3 - .L_2)
	.align		4
.L_2:
        /*0010*/ 	.word	index@($__internal_0_$__cuda_sm20_div_rn_f64_full)
        /*0014*/ 	.word	0x00007800


	//----- nvinfo : EIATTR_FRAME_SIZE
	.align		4
.L_3:
        /*0018*/ 	.byte	0x04, 0x11
        /*001a*/ 	.short	(.L_5 - .L_4)
	.align		4
.L_4:
        /*001c*/ 	.word	index@(_Z17compute_ll_kernelPK7GPUTreePKiiPd)
        /*0020*/ 	.word	0x00007800


	//----- nvinfo : EIATTR_MIN_STACK_SIZE
	.align		4
.L_5:
        /*0024*/ 	.byte	0x04, 0x12
        /*0026*/ 	.short	(.L_7 - .L_6)
	.align		4
.L_6:
        /*0028*/ 	.word	index@(_Z17compute_ll_kernelPK7GPUTreePKiiPd)
        /*002c*/ 	.word	0x00007800
.L_7:


//--------------------- .nv.compat                --------------------------
	.section	.nv.compat,"",@"SHT_CUDA_COMPAT_INFO"
	.align	4
        /*0000*/ 	.byte	0x02, 0x09, 0x00, 0x00, 0x02, 0x02, 0x01, 0x00, 0x02, 0x05, 0x05, 0x00, 0x03, 0x07, 0x01, 0x01
        /*0010*/ 	.byte	0x02, 0x03, 0x00, 0x00, 0x02, 0x06, 0x01, 0x00, 0x04, 0x0b, 0x08, 0x00, 0x01, 0x00, 0x00, 0x00
        /*0020*/ 	.byte	0x00, 0x00, 0x00, 0x00


//--------------------- .nv.info._Z17compute_ll_kernelPK7GPUTreePKiiPd --------------------------
	.section	.nv.info._Z17compute_ll_kernelPK7GPUTreePKiiPd,"",@"SHT_CUDA_INFO"
	.sectionflags	@""
	.align	4


	//----- nvinfo : EIATTR_CUDA_API_VERSION
	.align		4
        /*0000*/ 	.byte	0x04, 0x37
        /*0002*/ 	.short	(.L_9 - .L_8)
.L_8:
        /*0004*/ 	.word	0x00000082


	//----- nvinfo : EIATTR_KPARAM_INFO
	.align		4
.L_9:
        /*0008*/ 	.byte	0x04, 0x17
        /*000a*/ 	.short	(.L_11 - .L_10)
.L_10:
        /*000c*/ 	.word	0x00000000
        /*0010*/ 	.short	0x0003
        /*0012*/ 	.short	0x0018
        /*0014*/ 	.byte	0x00, 0xf5, 0x21, 0x00


	//----- nvinfo : EIATTR_KPARAM_INFO
	.align		4
.L_11:
        /*0018*/ 	.byte	0x04, 0x17
        /*001a*/ 	.short	(.L_13 - .L_12)
.L_12:
        /*001c*/ 	.word	0x00000000
        /*0020*/ 	.short	0x0002
        /*0022*/ 	.short	0x0010
        /*0024*/ 	.byte	0x00, 0xf0, 0x11, 0x00


	//----- nvinfo : EIATTR_KPARAM_INFO
	.align		4
.L_13:
        /*0028*/ 	.byte	0x04, 0x17
        /*002a*/ 	.short	(.L_15 - .L_14)
.L_14:
        /*002c*/ 	.word	0x00000000
        /*0030*/ 	.short	0x0001
        /*0032*/ 	.short	0x0008
        /*0034*/ 	.byte	0x00, 0xf5, 0x21, 0x00


	//----- nvinfo : EIATTR_KPARAM_INFO
	.align		4
.L_15:
        /*0038*/ 	.byte	0x04, 0x17
        /*003a*/ 	.short	(.L_17 - .L_16)
.L_16:
        /*003c*/ 	.word	0x00000000
        /*0040*/ 	.short	0x0000
        /*0042*/ 	.short	0x0000
        /*0044*/ 	.byte	0x00, 0xf5, 0x21, 0x00


	//----- nvinfo : EIATTR_SPARSE_MMA_MASK
	.align		4
.L_17:
        /*0048*/ 	.byte	0x03, 0x50
        /*004a*/ 	.short	0x0000


	//----- nvinfo : EIATTR_MAXREG_COUNT
	.align		4
        /*004c*/ 	.byte	0x03, 0x1b
        /*004e*/ 	.short	0x00ff


	//----- nvinfo : EIATTR_MERCURY_ISA_VERSION
	.align		4
        /*0050*/ 	.byte	0x03, 0x5f
        /*0052*/ 	.short	0x0101


	//----- nvinfo : EIATTR_VRC_CTA_INIT_COUNT
	.align		4
        /*0054*/ 	.byte	0x02, 0x4a
	.zero		1
	.zero		1


	//----- nvinfo : EIATTR_EXIT_INSTR_OFFSETS
	.align		4
        /*0058*/ 	.byte	0x04, 0x1c
        /*005a*/ 	.short	(.L_19 - .L_18)


	//   ....[0]....
.L_18:
        /*005c*/ 	.word	0x000000b0


	//   ....[1]....
        /*0060*/ 	.word	0x000124d0


	//   ....[2]....
        /*0064*/ 	.word	0x000125f0


	//----- nvinfo : EIATTR_CRS_STACK_SIZE
	.align		4
.L_19:
        /*0068*/ 	.byte	0x04, 0x1e
        /*006a*/ 	.short	(.L_21 - .L_20)
.L_20:
        /*006c*/ 	.word	0x00000000


	//----- nvinfo : EIATTR_CBANK_PARAM_SIZE
	.align		4
.L_21:
        /*0070*/ 	.byte	0x03, 0x19
        /*0072*/ 	.short	0x0020


	//----- nvinfo : EIATTR_PARAM_CBANK
	.align		4
        /*0074*/ 	.byte	0x04, 0x0a
        /*0076*/ 	.short	(.L_23 - .L_22)
	.align		4
.L_22:
        /*0078*/ 	.word	index@(.nv.constant0._Z17compute_ll_kernelPK7GPUTreePKiiPd)
        /*007c*/ 	.short	0x0380
        /*007e*/ 	.short	0x0020


	//----- nvinfo : EIATTR_SW_WAR
	.align		4
.L_23:
        /*0080*/ 	.byte	0x04, 0x36
        /*0082*/ 	.short	(.L_25 - .L_24)
.L_24:
        /*0084*/ 	.word	0x00000008
.L_25:


//--------------------- .nv.callgraph             --------------------------
	.section	.nv.callgraph,"",@"SHT_CUDA_CALLGRAPH"
	.align	4
	.sectionentsize	8
	.align		4
        /*0000*/ 	.word	0x00000000
	.align		4
        /*0004*/ 	.word	0xffffffff
	.align		4
        /*0008*/ 	.word	0x00000000
	.align		4
        /*000c*/ 	.word	0xfffffffe
	.align		4
        /*0010*/ 	.word	0x00000000
	.align		4
        /*0014*/ 	.word	0xfffffffd
	.align		4
        /*0018*/ 	.word	0x00000000
	.align		4
        /*001c*/ 	.word	0xfffffffc


//--------------------- .text._Z17compute_ll_kernelPK7GPUTreePKiiPd --------------------------
	.section	.text._Z17compute_ll_kernelPK7GPUTreePKiiPd,"ax",@progbits
	.align	128
        .global         _Z17compute_ll_kernelPK7GPUTreePKiiPd
        .type           _Z17compute_ll_kernelPK7GPUTreePKiiPd,@function
        .size           _Z17compute_ll_kernelPK7GPUTreePKiiPd,(.L_x_288 - _Z17compute_ll_kernelPK7GPUTreePKiiPd)
        .other          _Z17compute_ll_kernelPK7GPUTreePKiiPd,@"STO_CUDA_ENTRY STV_DEFAULT"
_Z17compute_ll_kernelPK7GPUTreePKiiPd:
.text._Z17compute_ll_kernelPK7GPUTreePKiiPd:
[----:B------:R-:W0:Y:S01]  /*0000*/  LDC R1, c[0x0][0x37c] ;  /* 0x0000df00ff017b82 */ /* 0x000e220000000800 */
[----:B------:R-:W1:Y:S07]  /*0010*/  S2R R0, SR_TID.X ;  /* 0x0000000000007919 */ /* 0x000e6e0000002100 */
[----:B------:R-:W1:Y:S01]  /*0020*/  S2UR UR4, SR_CTAID.X ;  /* 0x00000000000479c3 */ /* 0x000e620000002500 */
[----:B------:R-:W2:Y:S01]  /*0030*/  LDCU UR5, c[0x0][0x390] ;  /* 0x00007200ff0577ac */ /* 0x000ea20008000800 */
[----:B0-----:R-:W-:-:S05]  /*0040*/  VIADD R1, R1, 0xffff8800 ;  /* 0xffff880001017836 */ /* 0x001fca0000000000 */
[----:B------:R-:W-:Y:S01]  /*0050*/  R2UR UR12, R1 ;  /* 0x00000000010c72ca */ /* 0x000fe200000e0000 */
[----:B------:R-:W1:Y:S02]  /*0060*/  LDC R5, c[0x0][0x360] ;  /* 0x0000d800ff057b82 */ /* 0x000e640000000800 */
[----:B-1----:R-:W-:Y:S01]  /*0070*/  IMAD R5, R5, UR4, R0 ;  /* 0x0000000405057c24 */ /* 0x002fe2000f8e0200 */
[----:B------:R-:W-:-:S04]  /*0080*/  R2UR UR4, R1 ;  /* 0x00000000010472ca */ /* 0x000fc800000e0000 */
[----:B--2---:R-:W-:Y:S02]  /*0090*/  ISETP.GE.AND P0, PT, R5, UR5, PT ;  /* 0x0000000505007c0c */ /* 0x004fe4000bf06270 */
[----:B------:R-:W-:-:S11]  /*00a0*/  R2UR UR5, R1 ;  /* 0x00000000010572ca */ /* 0x000fd600000e0000 */
[----:B------:R-:W-:Y:S05]  /*00b0*/  @P0 EXIT ;  /* 0x000000000000094d */ /* 0x000fea0003800000 */
[----:B------:R-:W0:Y:S01]  /*00c0*/  LDC.64 R2, c[0x0][0x380] ;  /* 0x0000e000ff027b82 */ /* 0x000e220000000a00 */
[----:B------:R-:W0:Y:S02]  /*00d0*/  LDCU.64 UR10, c[0x0][0x358] ;  /* 0x00006b00ff0a77ac */ /* 0x000e240008000a00 */
[----:B0-----:R-:W2:Y:S01]  /*00e0*/  LDG.E R0, desc[UR10][R2.64] ;  /* 0x0000000a02007981 */ /* 0x001ea2000c1e1900 */
[----:B------:R-:W-:Y:S01]  /*00f0*/  UIADD3 UR13, UPT, UPT, UR5, 0x2800, URZ ;  /* 0x00002800050d7890 */ /* 0x000fe2000fffe0ff */
[----:B------:R-:W-:Y:S01]  /*0100*/  VIADD R4, R1, 0x3200 ;  /* 0x0000320001047836 */ /* 0x000fe20000000000 */
[----:B------:R-:W-:Y:S02]  /*0110*/  UIADD3 UR14, UPT, UPT, UR5, 0x4600, URZ ;  /* 0x00004600050e7890 */ /* 0x000fe4000fffe0ff */
[----:B------:R-:W-:Y:S02]  /*0120*/  UIADD3 UR16, UPT, UPT, UR5, 0x4d80, URZ ;  /* 0x00004d8005107890 */ /* 0x000fe4000fffe0ff */
[----:B------:R-:W-:Y:S01]  /*0130*/  UIADD3 UR5, UPT, UPT, UR5, 0x4880, URZ ;  /* 0x0000488005057890 */ /* 0x000fe2000fffe0ff */
[----:B--2---:R-:W-:-:S02]  /*0140*/  ISETP.GE.AND P0, PT, R0, 0x1, PT ;  /* 0x000000010000780c */ /* 0x004fc40003f06270 */
[----:B------:R-:W-:-:S11]  /*0150*/  R2UR UR15, R0 ;  /* 0x00000000000f72ca */ /* 0x000fd600000e0000 */
[----:B------:R-:W-:Y:S05]  /*0160*/  @!P0 BRA `(.L_x_0) ;  /* 0x0000001400408947 */ /* 0x000fea0003800000 */
[----:B------:R0:W5:Y:S01]  /*0170*/  LDG.E R0, desc[UR10][R2.64+0x8] ;  /* 0x0000080a02007981 */ /* 0x000162000c1e1900 */
[----:B------:R-:W-:Y:S01]  /*0180*/  UISETP.GE.U32.AND UP0, UPT, UR15, 0x4, UPT ;  /* 0x000000040f00788c */ /* 0x000fe2000bf06070 */
[----:B------:R-:W-:Y:S01]  /*0190*/  IMAD.MOV.U32 R7, RZ, RZ, RZ ;  /* 0x000000ffff077224 */ /* 0x000fe200078e00ff */
[----:B------:R-:W-:-:S04]  /*01a0*/  ULOP3.LUT UR7, UR15, 0x3, URZ, 0xc0, !UPT ;  /* 0x000000030f077892 */ /* 0x000fc8000f8ec0ff */
[----:B------:R-:W-:-:S03]  /*01b0*/  UISETP.NE.AND UP1, UPT, UR7, URZ, UPT ;  /* 0x000000ff0700728c */ /* 0x000fc6000bf25270 */
[----:B0-----:R-:W-:Y:S08]  /*01c0*/  BRA.U !UP0, `(.L_x_1) ;  /* 0x00000005083c7547 */ /* 0x001ff0000b800000 */
[----:B------:R-:W-:Y:S01]  /*01d0*/  ULOP3.LUT UR6, UR15, 0x7ffffffc, URZ, 0xc0, !UPT ;  /* 0x7ffffffc0f067892 */ /* 0x000fe2000f8ec0ff */
[----:B------:R-:W-:-:S05]  /*01e0*/  HFMA2 R6, -RZ, RZ, 0, 0 ;  /* 0x00000000ff067431 */ /* 0x000fca00000001ff */
[----:B------:R-:W-:-:S07]  /*01f0*/  IMAD.U32 R7, RZ, RZ, UR6 ;  /* 0x00000006ff077e24 */ /* 0x000fce000f8e00ff */
.L_x_2:
[C---:B0-----:R-:W-:Y:S01]  /*0200*/  LEA R12, R6.reuse, UR12, 0x7 ;  /* 0x0000000c060c7c11 */ /* 0x041fe2000f8e38ff */
[----:B------:R-:W-:Y:S01]  /*0210*/  IMAD.MOV.U32 R8, RZ, RZ, 0x0 ;  /* 0x00000000ff087424 */ /* 0x000fe200078e00ff */
[C---:B------:R-:W-:Y:S01]  /*0220*/  LEA R13, R6.reuse, UR13, 0x5 ;  /* 0x0000000d060d7c11 */ /* 0x040fe2000f8e28ff */
[----:B------:R-:W-:Y:S01]  /*0230*/  IMAD.MOV.U32 R10, RZ, RZ, 0x0 ;  /* 0x00000000ff0a7424 */ /* 0x000fe200078e00ff */
[----:B------:R-:W-:Y:S01]  /*0240*/  MOV R9, 0x3ff00000 ;  /* 0x3ff0000000097802 */ /* 0x000fe20000000f00 */
[----:B------:R-:W-:Y:S01]  /*0250*/  IMAD.MOV.U32 R11, RZ, RZ, 0x3ff00000 ;  /* 0x3ff00000ff0b7424 */ /* 0x000fe200078e00ff */
[C---:B------:R-:W-:Y:S01]  /*0260*/  LEA R14, R6.reuse, UR5, 0x4 ;  /* 0x00000005060e7c11 */ /* 0x040fe2000f8e20ff */
[C---:B------:R-:W-:Y:S01]  /*0270*/  IMAD R15, R6.reuse, 0x40, R4 ;  /* 0x00000040060f7824 */ /* 0x040fe200078e0204 */
[C---:B------:R-:W-:Y:S01]  /*0280*/  LEA R16, R6.reuse, UR12, 0x3 ;  /* 0x0000000c06107c11 */ /* 0x040fe2000f8e18ff */
[----:B------:R0:W-:Y:S01]  /*0290*/  STL.128 [R12], RZ ;  /* 0x000000ff0c007387 */ /* 0x0001e20000100c00 */
[----:B------:R-:W-:-:S03]  /*02a0*/  VIADD R6, R6, 0x4 ;  /* 0x0000000406067836 */ /* 0x000fc60000000000 */
[----:B------:R0:W-:Y:S02]  /*02b0*/  STL.128 [R12+0x10], RZ ;  /* 0x000010ff0c007387 */ /* 0x0001e40000100c00 */
[----:B------:R-:W-:Y:S02]  /*02c0*/  ISETP.NE.AND P0, PT, R6, R7, PT ;  /* 0x000000070600720c */ /* 0x000fe40003f05270 */
[----:B------:R0:W-:Y:S04]  /*02d0*/  STL.128 [R12+0x20], RZ ;  /* 0x000020ff0c007387 */ /* 0x0001e80000100c00 */
[----:B------:R0:W-:Y:S04]  /*02e0*/  STL.128 [R12+0x30], RZ ;  /* 0x000030ff0c007387 */ /* 0x0001e80000100c00 */
[----:B------:R0:W-:Y:S04]  /*02f0*/  STL.128 [R12+0x40], RZ ;  /* 0x000040ff0c007387 */ /* 0x0001e80000100c00 */
[----:B------:R0:W-:Y:S04]  /*0300*/  STL.128 [R12+0x50], RZ ;  /* 0x000050ff0c007387 */ /* 0x0001e80000100c00 */
[----:B------:R0:W-:Y:S04]  /*0310*/  STL.128 [R12+0x60], RZ ;  /* 0x000060ff0c007387 */ /* 0x0001e80000100c00 */
[----:B------:R0:W-:Y:S04]  /*0320*/  STL.128 [R12+0x70], RZ ;  /* 0x000070ff0c007387 */ /* 0x0001e80000100c00 */
[----:B------:R0:W-:Y:S04]  /*0330*/  STL.128 [R13], R8 ;  /* 0x000000080d007387 */ /* 0x0001e80000100c00 */
[----:B------:R0:W-:Y:S04]  /*0340*/  STL.128 [R13+0x10], R8 ;  /* 0x000010080d007387 */ /* 0x0001e80000100c00 */
[----:B------:R0:W-:Y:S04]  /*0350*/  STL.128 [R15], R8 ;  /* 0x000000080f007387 */ /* 0x0001e80000100c00 */
[----:B------:R0:W-:Y:S04]  /*0360*/  STL.128 [R15+0x10], R8 ;  /* 0x000010080f007387 */ /* 0x0001e80000100c00 */
[----:B------:R0:W-:Y:S04]  /*0370*/  STL.128 [R14], RZ ;  /* 0x000000ff0e007387 */ /* 0x0001e80000100c00 */
[----:B------:R0:W-:Y:S04]  /*0380*/  STL.128 [R15+0x20], R8 ;  /* 0x000020080f007387 */ /* 0x0001e80000100c00 */
[----:B------:R0:W-:Y:S04]  /*0390*/  STL.128 [R15+0x30], R8 ;  /* 0x000030080f007387 */ /* 0x0001e80000100c00 */
[----:B------:R0:W-:Y:S04]  /*03a0*/  STL.128 [R16+0x4d80], RZ ;  /* 0x004d80ff10007387 */ /* 0x0001e80000100c00 */
        /* <DEDUP_REMOVED lines=9> */
[----:B------:R0:W-:Y:S04]  /*0440*/  STL.128 [R13+0x20], R8 ;  /* 0x000020080d007387 */ /* 0x0001e80000100c00 */
[----:B------:R0:W-:Y:S04]  /*0450*/  STL.128 [R13+0x30], R8 ;  /* 0x000030080d007387 */ /* 0x0001e80000100c00 */
[----:B------:R0:W-:Y:S04]  /*0460*/  STL.128 [R15+0x40], R8 ;  /* 0x000040080f007387 */ /* 0x0001e80000100c00 */
[----:B------:R0:W-:Y:S04]  /*0470*/  STL.128 [R15+0x50], R8 ;  /* 0x000050080f007387 */ /* 0x0001e80000100c00 */
[----:B------:R0:W-:Y:S04]  /*0480*/  STL.128 [R14+0x10], RZ ;  /* 0x000010ff0e007387 */ /* 0x0001e80000100c00 */
        /* <DEDUP_REMOVED lines=33> */
[----:B------:R0:W-:Y:S01]  /*06a0*/  STL.128 [R15+0xf0], R8 ;  /* 0x0000f0080f007387 */ /* 0x0001e20000100c00 */
[----:B------:R-:W-:Y:S05]  /*06b0*/  @P0 BRA `(.L_x_2) ;  /* 0xfffffff800d00947 */ /* 0x000fea000383ffff */
.L_x_1:
[----:B------:R-:W-:Y:S05]  /*06c0*/  BRA.U !UP1, `(.L_x_3) ;  /* 0x00000005092c7547 */ /* 0x000fea000b800000 */
[----:B------:R-:W-:Y:S02]  /*06d0*/  UISETP.NE.AND UP0, UPT, UR7, 0x1, UPT ;  /* 0x000000010700788c */ /* 0x000fe4000bf05270 */
[----:B------:R-:W-:-:S04]  /*06e0*/  ULOP3.LUT UR6, UR15, 0x1, URZ, 0xc0, !UPT ;  /* 0x000000010f067892 */ /* 0x000fc8000f8ec0ff */
[----:B------:R-:W-:-:S03]  /*06f0*/  UISETP.NE.U32.AND UP1, UPT, UR6, 0x1, UPT ;  /* 0x000000010600788c */ /* 0x000fc6000bf25070 */
[----:B------:R-:W-:Y:S08]  /*0700*/  BRA.U !UP0, `(.L_x_4) ;  /* 0x0000000108b07547 */ /* 0x000ff0000b800000 */
[C---:B0-----:R-:W-:Y:S01]  /*0710*/  LEA R14, R7.reuse, UR12, 0x3 ;  /* 0x0000000c070e7c11 */ /* 0x041fe2000f8e18ff */
[----:B------:R-:W-:Y:S01]  /*0720*/  IMAD.MOV.U32 R8, RZ, RZ, 0x0 ;  /* 0x00000000ff087424 */ /* 0x000fe200078e00ff */
[C---:B------:R-:W-:Y:S01]  /*0730*/  LEA R6, R7.reuse, UR12, 0x7 ;  /* 0x0000000c07067c11 */ /* 0x040fe2000f8e38ff */
[----:B------:R-:W-:Y:S01]  /*0740*/  IMAD.MOV.U32 R9, RZ, RZ, 0x3ff00000 ;  /* 0x3ff00000ff097424 */ /* 0x000fe200078e00ff */
[C---:B------:R-:W-:Y:S01]  /*0750*/  LEA R13, R7.reuse, UR13, 0x5 ;  /* 0x0000000d070d7c11 */ /* 0x040fe2000f8e28ff */
[----:B------:R-:W-:Y:S01]  /*0760*/  IMAD.MOV.U32 R10, RZ, RZ, 0x0 ;  /* 0x00000000ff0a7424 */ /* 0x000fe200078e00ff */
[----:B------:R-:W-:Y:S01]  /*0770*/  MOV R11, 0x3ff00000 ;  /* 0x3ff00000000b7802 */ /* 0x000fe20000000f00 */
[----:B------:R1:W-:Y:S01]  /*0780*/  STL.64 [R14+0x4d80], RZ ;  /* 0x004d80ff0e007387 */ /* 0x0003e20000100a00 */
[C---:B------:R-:W-:Y:S02]  /*0790*/  LEA R15, R7.reuse, R4, 0x6 ;  /* 0x00000004070f7211 */ /* 0x040fe400078e30ff */
[C---:B------:R-:W-:Y:S01]  /*07a0*/  LEA R12, R7.reuse, UR5, 0x4 ;  /* 0x00000005070c7c11 */ /* 0x040fe2000f8e20ff */
[----:B------:R1:W-:Y:S01]  /*07b0*/  STL.64 [R14+0x4600], RZ ;  /* 0x004600ff0e007387 */ /* 0x0003e20000100a00 */
[----:B------:R-:W-:-:S03]  /*07c0*/  VIADD R7, R7, 0x2 ;  /* 0x0000000207077836 */ /* 0x000fc60000000000 */
[----:B------:R1:W-:Y:S04]  /*07d0*/  STL.128 [R6], RZ ;  /* 0x000000ff06007387 */ /* 0x0003e80000100c00 */
[----:B------:R1:W-:Y:S04]  /*07e0*/  STL.128 [R6+0x10], RZ ;  /* 0x000010ff06007387 */ /* 0x0003e80000100c00 */
        /* <DEDUP_REMOVED lines=13> */
[----:B------:R1:W-:Y:S04]  /*08c0*/  STL.64 [R14+0x4d88], RZ ;  /* 0x004d88ff0e007387 */ /* 0x0003e80000100a00 */
[----:B------:R1:W-:Y:S04]  /*08d0*/  STL.64 [R14+0x4608], RZ ;  /* 0x004608ff0e007387 */ /* 0x0003e80000100a00 */
        /* <DEDUP_REMOVED lines=14> */
[----:B------:R1:W-:Y:S02]  /*09c0*/  STL.128 [R15+0x70], R8 ;  /* 0x000070080f007387 */ /* 0x0003e40000100c00 */
.L_x_4:
[----:B------:R-:W-:Y:S05]  /*09d0*/  BRA.U UP1, `(.L_x_3) ;  /* 0x0000000101687547 */ /* 0x000fea000b800000 */
[C---:B01----:R-:W-:Y:S01]  /*09e0*/  LEA R12, R7.reuse, UR12, 0x3 ;  /* 0x0000000c070c7c11 */ /* 0x043fe2000f8e18ff */
[----:B------:R-:W-:Y:S01]  /*09f0*/  HFMA2 R9, -RZ, RZ, 1.984375, 0 ;  /* 0x3ff00000ff097431 */ /* 0x000fe200000001ff */
[C---:B------:R-:W-:Y:S01]  /*0a00*/  LEA R6, R7.reuse, UR12, 0x7 ;  /* 0x0000000c07067c11 */ /* 0x040fe2000f8e38ff */
[----:B------:R-:W-:Y:S01]  /*0a10*/  IMAD.MOV.U32 R8, RZ, RZ, 0x0 ;  /* 0x00000000ff087424 */ /* 0x000fe200078e00ff */
[C---:B------:R-:W-:Y:S01]  /*0a20*/  LEA R13, R7.reuse, UR13, 0x5 ;  /* 0x0000000d070d7c11 */ /* 0x040fe2000f8e28ff */
[----:B------:R-:W-:Y:S01]  /*0a30*/  IMAD.MOV.U32 R10, RZ, RZ, 0x0 ;  /* 0x00000000ff0a7424 */ /* 0x000fe200078e00ff */
[----:B------:R2:W-:Y:S01]  /*0a40*/  STL.64 [R12+0x4d80], RZ ;  /* 0x004d80ff0c007387 */ /* 0x0005e20000100a00 */
[----:B------:R-:W-:Y:S02]  /*0a50*/  IMAD.MOV.U32 R11, RZ, RZ, 0x3ff00000 ;  /* 0x3ff00000ff0b7424 */ /* 0x000fe400078e00ff */
[C---:B------:R-:W-:Y:S01]  /*0a60*/  IMAD R15, R7.reuse, 0x40, R4 ;  /* 0x00000040070f7824 */ /* 0x040fe200078e0204 */
[----:B------:R-:W-:Y:S01]  /*0a70*/  LEA R7, R7, UR5, 0x4 ;  /* 0x0000000507077c11 */ /* 0x000fe2000f8e20ff */
[----:B------:R2:W-:Y:S04]  /*0a80*/  STL.64 [R12+0x4600], RZ ;  /* 0x004600ff0c007387 */ /* 0x0005e80000100a00 */
        /* <DEDUP_REMOVED lines=14> */
[----:B------:R2:W-:Y:S02]  /*0b70*/  STL.128 [R15+0x30], R8 ;  /* 0x000030080f007387 */ /* 0x0005e40000100c00 */
.L_x_3:
[----:B-----5:R-:W-:Y:S01]  /*0b80*/  IMAD R5, R5, R0, RZ ;  /* 0x0000000005057224 */ /* 0x020fe200078e02ff */
[----:B------:R-:W3:Y:S01]  /*0b90*/  LDCU.64 UR8, c[0x0][0x388] ;  /* 0x00007100ff0877ac */ /* 0x000ee20008000a00 */
[----:B-12---:R-:W-:-:S07]  /*0ba0*/  IMAD.MOV.U32 R6, RZ, RZ, RZ ;  /* 0x000000ffff067224 */ /* 0x006fce00078e00ff */
.L_x_8:
[----:B01----:R-:W0:Y:S02]  /*0bb0*/  LDC.64 R10, c[0x0][0x380] ;  /* 0x0000e000ff0a7b82 */ /* 0x003e240000000a00 */
[----:B0-----:R-:W-:-:S05]  /*0bc0*/  IMAD.WIDE.U32 R8, R6, 0x4, R10 ;  /* 0x0000000406087825 */ /* 0x001fca00078e000a */
[----:B------:R-:W2:Y:S02]  /*0bd0*/  LDG.E R7, desc[UR10][R8.64+0x154] ;  /* 0x0001540a08077981 */ /* 0x000ea4000c1e1900 */
[----:B--2---:R-:W-:-:S06]  /*0be0*/  IMAD.WIDE R10, R7, 0x8, R10 ;  /* 0x00000008070a7825 */ /* 0x004fcc00078e020a */
[----:B------:R-:W2:Y:S01]  /*0bf0*/  LDG.E.64 R10, desc[UR10][R10.64+0x798] ;  /* 0x0007980a0a0a7981 */ /* 0x000ea2000c1e1b00 */
[----:B------:R-:W-:Y:S01]  /*0c00*/  MOV R12, 0x652b82fe ;  /* 0x652b82fe000c7802 */ /* 0x000fe20000000f00 */
[----:B------:R-:W-:Y:S01]  /*0c10*/  IMAD.MOV.U32 R13, RZ, RZ, 0x3ff71547 ;  /* 0x3ff71547ff0d7424 */ /* 0x000fe200078e00ff */
[----:B------:R-:W-:Y:S01]  /*0c20*/  UMOV UR6, 0xfefa39ef ;  /* 0xfefa39ef00067882 */ /* 0x000fe20000000000 */
[----:B------:R-:W-:Y:S01]  /*0c30*/  UMOV UR7, 0x3fe62e42 ;  /* 0x3fe62e4200077882 */ /* 0x000fe20000000000 */
[----:B------:R-:W-:-:S03]  /*0c40*/  ISETP.GE.AND P2, PT, R7, R0, PT ;  /* 0x000000000700720c */ /* 0x000fc60003f46270 */
[----:B--2---:R-:W-:-:S08]  /*0c50*/  DFMA R16, R10, -R12, 6.75539944105574400000e+15 ;  /* 0x433800000a10742b */ /* 0x004fd0000000080c */
[----:B------:R-:W-:-:S08]  /*0c60*/  DADD R12, R16, -6.75539944105574400000e+15 ;  /* 0xc3380000100c7429 */ /* 0x000fd00000000000 */
[----:B------:R-:W-:Y:S01]  /*0c70*/  DFMA R14, R12, -UR6, -R10 ;  /* 0x800000060c0e7c2b */ /* 0x000fe2000800080a */
[----:B------:R-:W-:Y:S01]  /*0c80*/  UMOV UR6, 0x3b39803f ;  /* 0x3b39803f00067882 */ /* 0x000fe20000000000 */
[----:B------:R-:W-:-:S06]  /*0c90*/  UMOV UR7, 0x3c7abc9e ;  /* 0x3c7abc9e00077882 */ /* 0x000fcc0000000000 */
[----:B------:R-:W-:Y:S01]  /*0ca0*/  DFMA R14, R12, -UR6, R14 ;  /* 0x800000060c0e7c2b */ /* 0x000fe2000800000e */
[----:B------:R-:W-:Y:S01]  /*0cb0*/  UMOV UR6, 0x69ce2bdf ;  /* 0x69ce2bdf00067882 */ /* 0x000fe20000000000 */
[----:B------:R-:W-:Y:S01]  /*0cc0*/  IMAD.MOV.U32 R12, RZ, RZ, -0x35dec16 ;  /* 0xfca213eaff0c7424 */ /* 0x000fe200078e00ff */
[----:B------:R-:W-:Y:S01]  /*0cd0*/  UMOV UR7, 0x3e5ade15 ;  /* 0x3e5ade1500077882 */ /* 0x000fe20000000000 */
[----:B------:R-:W-:-:S06]  /*0ce0*/  IMAD.MOV.U32 R13, RZ, RZ, 0x3e928af3 ;  /* 0x3e928af3ff0d7424 */ /* 0x000fcc00078e00ff */
[----:B------:R-:W-:Y:S01]  /*0cf0*/  DFMA R8, R14, UR6, R12 ;  /* 0x000000060e087c2b */ /* 0x000fe2000800000c */
[----:B------:R-:W-:Y:S01]  /*0d00*/  UMOV UR6, 0x62401315 ;  /* 0x6240131500067882 */ /* 0x000fe20000000000 */
[----:B------:R-:W-:Y:S01]  /*0d10*/  UMOV UR7, 0x3ec71dee ;  /* 0x3ec71dee00077882 */ /* 0x000fe20000000000 */
[----:B------:R-:W-:-:S05]  /*0d20*/  DADD R12, -RZ, -R10 ;  /* 0x00000000ff0c7229 */ /* 0x000fca000000090a */
[----:B------:R-:W-:Y:S01]  /*0d30*/  DFMA R8, R14, R8, UR6 ;  /* 0x000000060e087e2b */ /* 0x000fe20008000008 */
[----:B------:R-:W-:Y:S01]  /*0d40*/  UMOV UR6, 0x7c89eb71 ;  /* 0x7c89eb7100067882 */ /* 0x000fe20000000000 */
[----:B------:R-:W-:Y:S01]  /*0d50*/  UMOV UR7, 0x3efa0199 ;  /* 0x3efa019900077882 */ /* 0x000fe20000000000 */
[----:B------:R-:W-:Y:S02]  /*0d60*/  IADD3 R12, P3, PT, R5, R7, RZ ;  /* 0x00000007050c7210 */ /* 0x000fe40007f7e0ff */
[----:B------:R-:W-:-:S03]  /*0d70*/  FSETP.GEU.AND P0, PT, |R13|, 4.1917929649353027344, PT ;  /* 0x4086232b0d00780b */ /* 0x000fc60003f0e200 */
[----:B------:R-:W-:Y:S01]  /*0d80*/  DFMA R8, R14, R8, UR6 ;  /* 0x000000060e087e2b */ /* 0x000fe20008000008 */
[----:B------:R-:W-:Y:S01]  /*0d90*/  UMOV UR6, 0x14761f65 ;  /* 0x14761f6500067882 */ /* 0x000fe20000000000 */
[----:B------:R-:W-:-:S06]  /*0da0*/  UMOV UR7, 0x3f2a01a0 ;  /* 0x3f2a01a000077882 */ /* 0x000fcc0000000000 */
        /* <DEDUP_REMOVED lines=15> */
[----:B------:R-:W-:-:S08]  /*0ea0*/  DFMA R8, R14, R8, UR6 ;  /* 0x000000060e087e2b */ /* 0x000fd00008000008 */
[----:B------:R-:W-:-:S08]  /*0eb0*/  DFMA R8, R14, R8, 1 ;  /* 0x3ff000000e08742b */ /* 0x000fd00000000008 */
[----:B------:R-:W-:-:S10]  /*0ec0*/  DFMA R14, R14, R8, 1 ;  /* 0x3ff000000e0e742b */ /* 0x000fd40000000008 */
[----:B------:R-:W-:Y:S01]  /*0ed0*/  LEA R9, R16, R15, 0x14 ;  /* 0x0000000f10097211 */ /* 0x000fe200078ea0ff */
[----:B------:R-:W-:Y:S01]  /*0ee0*/  IMAD.MOV.U32 R8, RZ, RZ, R14 ;  /* 0x000000ffff087224 */ /* 0x000fe200078e000e */
[----:B------:R-:W-:Y:S06]  /*0ef0*/  @!P0 BRA `(.L_x_5) ;  /* 0x0000000000388947 */ /* 0x000fec0003800000 */
[----:B------:R-:W-:Y:S01]  /*0f00*/  FSETP.GEU.AND P1, PT, |R13|, 4.2275390625, PT ;  /* 0x408748000d00780b */ /* 0x000fe20003f2e200 */
[C---:B------:R-:W-:Y:S02]  /*0f10*/  DADD R8, -R10.reuse, +INF ;  /* 0x7ff000000a087429 */ /* 0x040fe40000000100 */
[----:B------:R-:W-:-:S08]  /*0f20*/  DSETP.GT.AND P0, PT, R10, RZ, PT ;  /* 0x000000ff0a00722a */ /* 0x000fd00003f04000 */
[----:B------:R-:W-:Y:S02]  /*0f30*/  FSEL R8, R8, RZ, !P0 ;  /* 0x000000ff08087208 */ /* 0x000fe40004000000 */
[----:B------:R-:W-:Y:S01]  /*0f40*/  FSEL R9, R9, RZ, !P0 ;  /* 0x000000ff09097208 */ /* 0x000fe20004000000 */
[----:B------:R-:W-:Y:S06]  /*0f50*/  @P1 BRA `(.L_x_5) ;  /* 0x0000000000201947 */ /* 0x000fec0003800000 */
[----:B------:R-:W-:-:S04]  /*0f60*/  LEA.HI R8, R16, R16, RZ, 0x1 ;  /* 0x0000001010087211 */ /* 0x000fc800078f08ff */
[----:B------:R-:W-:Y:S02]  /*0f70*/  SHF.R.S32.HI R9, RZ, 0x1, R8 ;  /* 0x00000001ff097819 */ /* 0x000fe40000011408 */
[----:B------:R-:W-:-:S03]  /*0f80*/  MOV R8, R14 ;  /* 0x0000000e00087202 */ /* 0x000fc60000000f00 */
[----:B------:R-:W-:Y:S02]  /*0f90*/  IMAD.IADD R10, R16, 0x1, -R9 ;  /* 0x00000001100a7824 */ /* 0x000fe400078e0a09 */
[----:B------:R-:W-:-:S03]  /*0fa0*/  IMAD R9, R9, 0x100000, R15 ;  /* 0x0010000009097824 */ /* 0x000fc600078e020f */
[----:B------:R-:W-:Y:S01]  /*0fb0*/  LEA R11, R10, 0x3ff00000, 0x14 ;  /* 0x3ff000000a0b7811 */ /* 0x000fe200078ea0ff */
[----:B------:R-:W-:-:S06]  /*0fc0*/  IMAD.MOV.U32 R10, RZ, RZ, RZ ;  /* 0x000000ffff0a7224 */ /* 0x000fcc00078e00ff */
[----:B------:R-:W-:-:S11]  /*0fd0*/  DMUL R8, R8, R10 ;  /* 0x0000000a08087228 */ /* 0x000fd60000000000 */
.L_x_5:
[----:B------:R-:W-:Y:S01]  /*0fe0*/  SHF.R.S32.HI R10, RZ, 0x1f, R7 ;  /* 0x0000001fff0a7819 */ /* 0x000fe20000011407 */
[----:B------:R-:W-:Y:S01]  /*0ff0*/  DADD R18, -R8, 1 ;  /* 0x3ff0000008127429 */ /* 0x000fe20000000100 */
[----:B------:R-:W-:Y:S02]  /*1000*/  LEA R7, R6, UR12, 0x7 ;  /* 0x0000000c06077c11 */ /* 0x000fe4000f8e38ff */
[----:B------:R-:W-:Y:S01]  /*1010*/  LEA.HI.X.SX32 R13, R5, R10, 0x1, P3 ;  /* 0x0000000a050d7211 */ /* 0x000fe200018f0eff */
[----:B------:R-:W-:Y:S07]  /*1020*/  @P2 BRA `(.L_x_6) ;  /* 0x0000000400042947 */ /* 0x000fee0003800000 */
[C---:B---3--:R-:W-:Y:S01]  /*1030*/  LEA R24, P0, R12.reuse, UR8, 0x2 ;  /* 0x000000080c187c11 */ /* 0x048fe2000f8010ff */
[----:B------:R-:W2:Y:S03]  /*1040*/  LDG.E.64 R10, desc[UR10][R2.64+0x11a0] ;  /* 0x0011a00a020a7981 */ /* 0x000ea6000c1e1b00 */
[----:B------:R-:W-:Y:S01]  /*1050*/  LEA.HI.X R25, R12, UR9, R13, 0x2, P0 ;  /* 0x000000090c197c11 */ /* 0x000fe200080f140d */
[----:B------:R-:W3:Y:S04]  /*1060*/  LDG.E.64 R16, desc[UR10][R2.64+0x11b0] ;  /* 0x0011b00a02107981 */ /* 0x000ee8000c1e1b00 */
[----:B------:R-:W4:Y:S04]  /*1070*/  LDG.E.64 R12, desc[UR10][R2.64+0x11a8] ;  /* 0x0011a80a020c7981 */ /* 0x000f28000c1e1b00 */
[----:B------:R-:W5:Y:S04]  /*1080*/  LDG.E R24, desc[UR10][R24.64] ;  /* 0x0000000a18187981 */ /* 0x000f68000c1e1900 */
[----:B------:R-:W3:Y:S01]  /*1090*/  LDG.E.64 R20, desc[UR10][R2.64+0x11b8] ;  /* 0x0011b80a02147981 */ /* 0x000ee2000c1e1b00 */
[----:B--2---:R-:W-:-:S02]  /*10a0*/  DMUL R10, R18, R10 ;  /* 0x0000000a120a7228 */ /* 0x004fc40000000000 */
[----:B----4-:R-:W-:Y:S01]  /*10b0*/  DMUL R14, R18, R12 ;  /* 0x0000000c120e7228 */ /* 0x010fe20000000000 */
[----:B-----5:R-:W-:-:S05]  /*10c0*/  ISETP.GT.AND P0, PT, R24, 0x3, PT ;  /* 0x000000031800780c */ /* 0x020fca0003f04270 */
[--C-:B------:R-:W-:Y:S01]  /*10d0*/  DADD R12, R10, R8.reuse ;  /* 0x000000000a0c7229 */ /* 0x100fe20000000008 */
[C---:B------:R-:W-:Y:S01]  /*10e0*/  ISETP.EQ.OR P1, PT, R24.reuse, RZ, P0 ;  /* 0x000000ff1800720c */ /* 0x040fe20000722670 */
[----:B------:R-:W-:Y:S01]  /*10f0*/  DADD R22, R14, R8 ;  /* 0x000000000e167229 */ /* 0x000fe20000000008 */
[----:B------:R-:W-:Y:S02]  /*1100*/  ISETP.EQ.OR P2, PT, R24, 0x1, P0 ;  /* 0x000000011800780c */ /* 0x000fe40000742670 */
[----:B------:R-:W-:Y:S02]  /*1110*/  FSEL R30, R10, RZ, P1 ;  /* 0x000000ff0a1e7208 */ /* 0x000fe40000800000 */
[----:B------:R-:W-:Y:S01]  /*1120*/  FSEL R31, R11, RZ, P1 ;  /* 0x000000ff0b1f7208 */ /* 0x000fe20000800000 */
[C---:B---3--:R-:W-:Y:S01]  /*1130*/  DMUL R10, R18.reuse, R16 ;  /* 0x00000010120a7228 */ /* 0x048fe20000000000 */
[C---:B------:R-:W-:Y:S02]  /*1140*/  ISETP.GT.AND P3, PT, R24.reuse, 0x2, PT ;  /* 0x000000021800780c */ /* 0x040fe40003f64270 */
[----:B------:R-:W-:Y:S01]  /*1150*/  ISETP.EQ.OR P0, PT, R24, 0x2, P0 ;  /* 0x000000021800780c */ /* 0x000fe20000702670 */
[----:B------:R-:W-:Y:S01]  /*1160*/  DMUL R24, R18, R20 ;  /* 0x0000001412187228 */ /* 0x000fe20000000000 */
[----:B------:R-:W-:-:S02]  /*1170*/  FSEL R12, R12, RZ, P1 ;  /* 0x000000ff0c0c7208 */ /* 0x000fc40000800000 */
[----:B------:R-:W-:Y:S01]  /*1180*/  FSEL R13, R13, RZ, P1 ;  /* 0x000000ff0d0d7208 */ /* 0x000fe20000800000 */
[--C-:B------:R-:W-:Y:S01]  /*1190*/  DADD R26, R10, R8.reuse ;  /* 0x000000000a1a7229 */ /* 0x100fe20000000008 */
[----:B------:R-:W-:Y:S02]  /*11a0*/  FSEL R14, R14, RZ, P2 ;  /* 0x000000ff0e0e7208 */ /* 0x000fe40001000000 */
[----:B------:R-:W-:Y:S01]  /*11b0*/  FSEL R15, R15, RZ, P2 ;  /* 0x000000ff0f0f7208 */ /* 0x000fe20001000000 */
[----:B------:R-:W-:Y:S01]  /*11c0*/  DADD R8, R24, R8 ;  /* 0x0000000018087229 */ /* 0x000fe20000000008 */
[----:B------:R-:W-:Y:S02]  /*11d0*/  FSEL R29, R23, RZ, P2 ;  /* 0x000000ff171d7208 */ /* 0x000fe40001000000 */
[----:B------:R-:W-:Y:S01]  /*11e0*/  FSEL R28, R22, RZ, P2 ;  /* 0x000000ff161c7208 */ /* 0x000fe20001000000 */
[----:B------:R0:W-:Y:S01]  /*11f0*/  STL.128 [R7], R12 ;  /* 0x0000000c07007387 */ /* 0x0001e20000100c00 */
[----:B------:R-:W-:Y:S01]  /*1200*/  MOV R18, R14 ;  /* 0x0000000e00127202 */ /* 0x000fe20000000f00 */
[----:B------:R-:W-:-:S02]  /*1210*/  IMAD.MOV.U32 R19, RZ, RZ, R15 ;  /* 0x000000ffff137224 */ /* 0x000fc400078e000f */
[----:B------:R-:W-:Y:S02]  /*1220*/  IMAD.MOV.U32 R22, RZ, RZ, R14 ;  /* 0x000000ffff167224 */ /* 0x000fe400078e000e */
[----:B------:R-:W-:Y:S01]  /*1230*/  IMAD.MOV.U32 R23, RZ, RZ, R15 ;  /* 0x000000ffff177224 */ /* 0x000fe200078e000f */
[----:B------:R-:W-:Y:S02]  /*1240*/  FSEL R26, R26, RZ, P0 ;  /* 0x000000ff1a1a7208 */ /* 0x000fe40000000000 */
[----:B------:R-:W-:Y:S02]  /*1250*/  FSEL R27, R27, RZ, P0 ;  /* 0x000000ff1b1b7208 */ /* 0x000fe40000000000 */
[----:B0-----:R-:W-:Y:S01]  /*1260*/  MOV R14, R28 ;  /* 0x0000001c000e7202 */ /* 0x001fe20000000f00 */
[----:B------:R-:W-:Y:S01]  /*1270*/  IMAD.MOV.U32 R15, RZ, RZ, R29 ;  /* 0x000000ffff0f7224 */ /* 0x000fe200078e001d */
[----:B------:R-:W-:Y:S02]  /*1280*/  FSEL R28, R10, RZ, P0 ;  /* 0x000000ff0a1c7208 */ /* 0x000fe40000000000 */
[----:B------:R-:W-:Y:S01]  /*1290*/  FSEL R29, R11, RZ, P0 ;  /* 0x000000ff0b1d7208 */ /* 0x000fe20000000000 */
[----:B------:R-:W-:Y:S01]  /*12a0*/  IMAD.MOV.U32 R12, RZ, RZ, R30 ;  /* 0x000000ffff0c7224 */ /* 0x000fe200078e001e */
[----:B------:R-:W-:Y:S01]  /*12b0*/  FSEL R10, R24, RZ, P3 ;  /* 0x000000ff180a7208 */ /* 0x000fe20001800000 */
[----:B------:R-:W-:Y:S01]  /*12c0*/  IMAD.MOV.U32 R13, RZ, RZ, R31 ;  /* 0x000000ffff0d7224 */ /* 0x000fe200078e001f */
[----:B------:R-:W-:-:S02]  /*12d0*/  FSEL R11, R25, RZ, P3 ;  /* 0x000000ff190b7208 */ /* 0x000fc40001800000 */
[----:B------:R-:W-:Y:S01]  /*12e0*/  FSEL R24, R8, RZ, P3 ;  /* 0x000000ff08187208 */ /* 0x000fe20001800000 */
[----:B------:R-:W-:Y:S01]  /*12f0*/  IMAD.MOV.U32 R8, RZ, RZ, R28 ;  /* 0x000000ffff087224 */ /* 0x000fe200078e001c */
[----:B------:R-:W-:Y:S01]  /*1300*/  FSEL R25, R9, RZ, P3 ;  /* 0x000000ff09197208 */ /* 0x000fe20001800000 */
[----:B------:R-:W-:Y:S01]  /*1310*/  IMAD.MOV.U32 R9, RZ, RZ, R29 ;  /* 0x000000ffff097224 */ /* 0x000fe200078e001d */
[----:B------:R-:W-:Y:S01]  /*1320*/  MOV R16, R12 ;  /* 0x0000000c00107202 */ /* 0x000fe20000000f00 */
[--C-:B------:R-:W-:Y:S01]  /*1330*/  IMAD.MOV.U32 R17, RZ, RZ, R13.reuse ;  /* 0x000000ffff117224 */ /* 0x100fe200078e000d */
[----:B------:R0:W-:Y:S01]  /*1340*/  STL.128 [R7+0x20], R12 ;  /* 0x0000200c07007387 */ /* 0x0001e20000100c00 */
[----:B------:R-:W-:Y:S02]  /*1350*/  IMAD.MOV.U32 R20, RZ, RZ, R12 ;  /* 0x000000ffff147224 */ /* 0x000fe400078e000c */
[----:B------:R-:W-:Y:S01]  /*1360*/  IMAD.MOV.U32 R21, RZ, RZ, R13 ;  /* 0x000000ffff157224 */ /* 0x000fe200078e000d */
[----:B------:R-:W-:Y:S04]  /*1370*/  STL.128 [R7+0x10], R8 ;  /* 0x0000100807007387 */ /* 0x000fe80000100c00 */
[----:B------:R1:W-:Y:S01]  /*1380*/  STL.128 [R7+0x30], R8 ;  /* 0x0000300807007387 */ /* 0x0003e20000100c00 */
[----:B0-----:R-:W-:Y:S01]  /*1390*/  MOV R12, R8 ;  /* 0x00000008000c7202 */ /* 0x001fe20000000f00 */
[----:B------:R-:W-:Y:S01]  /*13a0*/  IMAD.MOV.U32 R13, RZ, RZ, R9 ;  /* 0x000000ffff0d7224 */ /* 0x000fe200078e0009 */
[----:B------:R-:W-:Y:S01]  /*13b0*/  MOV R14, R24 ;  /* 0x00000018000e7202 */ /* 0x000fe20000000f00 */
[----:B------:R-:W-:-:S02]  /*13c0*/  IMAD.MOV.U32 R15, RZ, RZ, R25 ;  /* 0x000000ffff0f7224 */ /* 0x000fc400078e0019 */
[----:B-1----:R-:W-:Y:S02]  /*13d0*/  IMAD.MOV.U32 R8, RZ, RZ, R26 ;  /* 0x000000ffff087224 */ /* 0x002fe400078e001a */
[----:B------:R-:W-:Y:S01]  /*13e0*/  IMAD.MOV.U32 R9, RZ, RZ, R27 ;  /* 0x000000ffff097224 */ /* 0x000fe200078e001b */
[----:B------:R1:W-:Y:S04]  /*13f0*/  STL.128 [R7+0x40], R16 ;  /* 0x0000401007007387 */ /* 0x0003e80000100c00 */
[----:B------:R1:W-:Y:S04]  /*1400*/  STL.128 [R7+0x60], R20 ;  /* 0x0000601407007387 */ /* 0x0003e80000100c00 */
[----:B------:R1:W-:Y:S04]  /*1410*/  STL.128 [R7+0x50], R8 ;  /* 0x0000500807007387 */ /* 0x0003e80000100c00 */
[----:B------:R1:W-:Y:S01]  /*1420*/  STL.128 [R7+0x70], R12 ;  /* 0x0000700c07007387 */ /* 0x0003e20000100c00 */
[----:B------:R-:W-:Y:S05]  /*1430*/  BRA `(.L_x_7) ;  /* 0x0000000000807947 */ /* 0x000fea0003800000 */
.L_x_6:
[----:B------:R-:W2:Y:S04]  /*1440*/  LDG.E.64 R12, desc[UR10][R2.64+0x11a0] ;  /* 0x0011a00a020c7981 */ /* 0x000ea8000c1e1b00 */
[----:B------:R-:W4:Y:S04]  /*1450*/  LDG.E.64 R22, desc[UR10][R2.64+0x11a8] ;  /* 0x0011a80a02167981 */ /* 0x000f28000c1e1b00 */
[----:B------:R-:W5:Y:S04]  /*1460*/  LDG.E.64 R16, desc[UR10][R2.64+0x11b0] ;  /* 0x0011b00a02107981 */ /* 0x000f68000c1e1b00 */
[----:B------:R-:W3:Y:S01]  /*1470*/  LDG.E.64 R10, desc[UR10][R2.64+0x11b8] ;  /* 0x0011b80a020a7981 */ /* 0x000ee2000c1e1b00 */
[----:B--2---:R-:W-:-:S02]  /*1480*/  DMUL R12, R18, R12 ;  /* 0x0000000c120c7228 */ /* 0x004fc40000000000 */
[C---:B----4-:R-:W-:Y:S02]  /*1490*/  DMUL R22, R18.reuse, R22 ;  /* 0x0000001612167228 */ /* 0x050fe40000000000 */
[----:B-----5:R-:W-:-:S04]  /*14a0*/  DMUL R16, R18, R16 ;  /* 0x0000001012107228 */ /* 0x020fc80000000000 */
[--C-:B------:R-:W-:Y:S02]  /*14b0*/  DADD R20, R12, R8.reuse ;  /* 0x000000000c147229 */ /* 0x100fe40000000008 */
[--C-:B------:R-:W-:Y:S01]  /*14c0*/  IMAD.MOV.U32 R28, RZ, RZ, R12.reuse ;  /* 0x000000ffff1c7224 */ /* 0x100fe200078e000c */
[----:B---3--:R-:W-:Y:S01]  /*14d0*/  DMUL R18, R18, R10 ;  /* 0x0000000a12127228 */ /* 0x008fe20000000000 */
[----:B------:R-:W-:Y:S01]  /*14e0*/  IMAD.MOV.U32 R29, RZ, RZ, R13 ;  /* 0x000000ffff1d7224 */ /* 0x000fe200078e000d */
[--C-:B------:R-:W-:Y:S01]  /*14f0*/  DADD R14, R22, R8.reuse ;  /* 0x00000000160e7229 */ /* 0x100fe20000000008 */
[-C--:B------:R-:W-:Y:S01]  /*1500*/  MOV R30, R22.reuse ;  /* 0x00000016001e7202 */ /* 0x080fe20000000f00 */
[--C-:B------:R-:W-:Y:S01]  /*1510*/  DADD R24, R16, R8.reuse ;  /* 0x0000000010187229 */ /* 0x100fe20000000008 */
[----:B------:R-:W-:Y:S01]  /*1520*/  IMAD.MOV.U32 R31, RZ, RZ, R23 ;  /* 0x000000ffff1f7224 */ /* 0x000fe200078e0017 */
[----:B------:R-:W-:Y:S01]  /*1530*/  MOV R34, R22 ;  /* 0x0000001600227202 */ /* 0x000fe20000000f00 */
[----:B------:R-:W-:Y:S01]  /*1540*/  IMAD.MOV.U32 R32, RZ, RZ, R12 ;  /* 0x000000ffff207224 */ /* 0x000fe200078e000c */
[----:B------:R-:W-:Y:S01]  /*1550*/  DADD R10, R18, R8 ;  /* 0x00000000120a7229 */ /* 0x000fe20000000008 */
[----:B------:R-:W-:Y:S01]  /*1560*/  IMAD.MOV.U32 R33, RZ, RZ, R13 ;  /* 0x000000ffff217224 */ /* 0x000fe200078e000d */
[----:B------:R-:W-:Y:S01]  /*1570*/  MOV R8, R16 ;  /* 0x0000001000087202 */ /* 0x000fe20000000f00 */
[----:B------:R-:W-:Y:S01]  /*1580*/  IMAD.MOV.U32 R35, RZ, RZ, R23 ;  /* 0x000000ffff237224 */ /* 0x000fe200078e0017 */
[----:B------:R0:W-:Y:S01]  /*1590*/  STL.128 [R7+0x40], R28 ;  /* 0x0000401c07007387 */ /* 0x0001e20000100c00 */
[----:B------:R-:W-:-:S02]  /*15a0*/  IMAD.MOV.U32 R26, RZ, RZ, R18 ;  /* 0x000000ffff1a7224 */ /* 0x000fc400078e0012 */
[----:B------:R-:W-:Y:S01]  /*15b0*/  IMAD.MOV.U32 R27, RZ, RZ, R19 ;  /* 0x000000ffff1b7224 */ /* 0x000fe200078e0013 */
[----:B------:R0:W-:Y:S01]  /*15c0*/  STL.128 [R7], R20 ;  /* 0x0000001407007387 */ /* 0x0001e20000100c00 */
[----:B------:R-:W-:-:S03]  /*15d0*/  IMAD.MOV.U32 R9, RZ, RZ, R17 ;  /* 0x000000ffff097224 */ /* 0x000fc600078e0011 */
[----:B------:R0:W-:Y:S04]  /*15e0*/  STL.128 [R7+0x20], R12 ;  /* 0x0000200c07007387 */ /* 0x0001e80000100c00 */
[----:B------:R0:W-:Y:S04]  /*15f0*/  STL.128 [R7+0x60], R32 ;  /* 0x0000602007007387 */ /* 0x0001e80000100c00 */
[----:B------:R0:W-:Y:S04]  /*1600*/  STL.128 [R7+0x10], R16 ;  /* 0x0000101007007387 */ /* 0x0001e80000100c00 */
[----:B------:R0:W-:Y:S04]  /*1610*/  STL.128 [R7+0x30], R16 ;  /* 0x0000301007007387 */ /* 0x0001e80000100c00 */
[----:B------:R0:W-:Y:S04]  /*1620*/  STL.128 [R7+0x50], R24 ;  /* 0x0000501807007387 */ /* 0x0001e80000100c00 */
[----:B------:R0:W-:Y:S02]  /*1630*/  STL.128 [R7+0x70], R8 ;  /* 0x0000700807007387 */ /* 0x0001e40000100c00 */
.L_x_7:
[----:B------:R-:W-:-:S05]  /*1640*/  VIADD R6, R6, 0x1 ;  /* 0x0000000106067836 */ /* 0x000fca0000000000 */
[----:B------:R-:W-:-:S13]  /*1650*/  ISETP.NE.AND P0, PT, R6, UR15, PT ;  /* 0x0000000f06007c0c */ /* 0x000fda000bf05270 */
[----:B------:R-:W-:Y:S05]  /*1660*/  @P0 BRA `(.L_x_8) ;  /* 0xfffffff400500947 */ /* 0x000fea000383ffff */
.L_x_0:
[----:B------:R-:W2:Y:S02]  /*1670*/  LDG.E R5, desc[UR10][R2.64+0x1198] ;  /* 0x0011980a02057981 */ /* 0x000ea4000c1e1900 */
[----:B--2---:R-:W-:-:S13]  /*1680*/  ISETP.GE.AND P0, PT, R5, 0x1, PT ;  /* 0x000000010500780c */ /* 0x004fda0003f06270 */
[----:B------:R-:W-:Y:S05]  /*1690*/  @!P0 BRA `(.L_x_9) ;  /* 0x0000009800708947 */ /* 0x000fea0003800000 */
[----:B01----:R-:W-:-:S07]  /*16a0*/  IMAD.MOV.U32 R8, RZ, RZ, RZ ;  /* 0x000000ffff087224 */ /* 0x003fce00078e00ff */
.L_x_67:
[----:B0-----:R-:W0:Y:S02]  /*16b0*/  LDC.64 R10, c[0x0][0x380] ;  /* 0x0000e000ff0a7b82 */ /* 0x001e240000000a00 */
[----:B0-----:R-:W-:-:S05]  /*16c0*/  IMAD.WIDE.U32 R2, R8, 0x4, R10 ;  /* 0x0000000408027825 */ /* 0x001fca00078e000a */
[----:B------:R-:W2:Y:S04]  /*16d0*/  LDG.E R6, desc[UR10][R2.64+0xc98] ;  /* 0x000c980a02067981 */ /* 0x000ea8000c1e1900 */
[----:B------:R-:W3:Y:S01]  /*16e0*/  LDG.E R0, desc[UR10][R2.64+0xdd8] ;  /* 0x000dd80a02007981 */ /* 0x000ee2000c1e1900 */
[----:B--2---:R-:W-:Y:S02]  /*16f0*/  R2UR UR17, R6 ;  /* 0x00000000061172ca */ /* 0x004fe400000e0000 */
[----:B---3--:R-:W-:-:S11]  /*1700*/  R2UR UR6, R0 ;  /* 0x00000000000672ca */ /* 0x008fd600000e0000 */
[----:B------:R-:W-:Y:S01]  /*1710*/  MOV R7, UR17 ;  /* 0x0000001100077c02 */ /* 0x000fe20008000f00 */
[----:B------:R-:W-:Y:S02]  /*1720*/  IMAD.U32 R0, RZ, RZ, UR17 ;  /* 0x00000011ff007e24 */ /* 0x000fe4000f8e00ff */
[----:B------:R-:W-:Y:S02]  /*1730*/  IMAD.U32 R9, RZ, RZ, UR6 ;  /* 0x00000006ff097e24 */ /* 0x000fe4000f8e00ff */
[----:B------:R-:W-:-:S04]  /*1740*/  IMAD.WIDE R6, R7, 0x4, R10 ;  /* 0x0000000407067825 */ /* 0x000fc800078e020a */
[----:B------:R-:W-:Y:S01]  /*1750*/  IMAD.WIDE R10, R9, 0x4, R10 ;  /* 0x00000004090a7825 */ /* 0x000fe200078e020a */
[----:B------:R-:W-:Y:S01]  /*1760*/  LEA R0, R0, UR12, 0x7 ;  /* 0x0000000c00007c11 */ /* 0x000fe2000f8e38ff */
[----:B------:R-:W2:Y:S04]  /*1770*/  LDG.E R9, desc[UR10][R6.64+0x3d4] ;  /* 0x0003d40a06097981 */ /* 0x000ea8000c1e1900 */
[----:B------:R0:W5:Y:S04]  /*1780*/  LDG.E R60, desc[UR10][R6.64+0x154] ;  /* 0x0001540a063c7981 */ /* 0x000168000c1e1900 */
[----:B------:R0:W5:Y:S04]  /*1790*/  LDG.E R59, desc[UR10][R10.64+0x14] ;  /* 0x0000140a0a3b7981 */ /* 0x000168000c1e1900 */
[----:B------:R0:W5:Y:S04]  /*17a0*/  LDG.E R58, desc[UR10][R10.64+0x154] ;  /* 0x0001540a0a3a7981 */ /* 0x000168000c1e1900 */
[----:B------:R0:W5:Y:S04]  /*17b0*/  LDL.128 R12, [R0] ;  /* 0x00000000000c7983 */ /* 0x0001680000100c00 */
[----:B------:R0:W5:Y:S04]  /*17c0*/  LDL.128 R16, [R0+0x10] ;  /* 0x0000100000107983 */ /* 0x0001680000100c00 */
[----:B------:R0:W5:Y:S04]  /*17d0*/  LDL.128 R20, [R0+0x20] ;  /* 0x0000200000147983 */ /* 0x0001680000100c00 */
[----:B------:R0:W5:Y:S04]  /*17e0*/  LDL.128 R24, [R0+0x30] ;  /* 0x0000300000187983 */ /* 0x0001680000100c00 */
[----:B------:R0:W5:Y:S04]  /*17f0*/  LDL.128 R28, [R0+0x40] ;  /* 0x00004000001c7983 */ /* 0x0001680000100c00 */
[----:B------:R0:W5:Y:S04]  /*1800*/  LDL.128 R32, [R0+0x50] ;  /* 0x0000500000207983 */ /* 0x0001680000100c00 */
[----:B------:R0:W5:Y:S04]  /*1810*/  LDL.128 R36, [R0+0x60] ;  /* 0x0000600000247983 */ /* 0x0001680000100c00 */
[----:B------:R0:W5:Y:S01]  /*1820*/  LDL.128 R40, [R0+0x70] ;  /* 0x0000700000287983 */ /* 0x0001620000100c00 */
[----:B------:R-:W-:Y:S01]  /*1830*/  VIADD R8, R8, 0x1 ;  /* 0x0000000108087836 */ /* 0x000fe20000000000 */
[----:B------:R-:W-:-:S04]  /*1840*/  CS2R R64, SRZ ;  /* 0x0000000000407805 */ /* 0x000fc8000001ff00 */
[----:B------:R-:W-:Y:S02]  /*1850*/  ISETP.NE.AND P1, PT, R8, R5, PT ;  /* 0x000000050800720c */ /* 0x000fe40003f25270 */
[----:B--2---:R-:W-:-:S13]  /*1860*/  ISETP.GE.AND P0, PT, R9, 0x1, PT ;  /* 0x000000010900780c */ /* 0x004fda0003f06270 */
[----:B0-----:R-:W-:Y:S05]  /*1870*/  @!P0 BRA `(.L_x_10) ;  /* 0x0000002400d48947 */ /* 0x001fea0003800000 */
[----:B------:R-:W-:Y:S02]  /*1880*/  MOV R61, RZ ;  /* 0x000000ff003d7202 */ /* 0x000fe40000000f00 */
[----:B------:R-:W-:-:S07]  /*1890*/  CS2R R64, SRZ ;  /* 0x0000000000407805 */ /* 0x000fce000001ff00 */
.L_x_48:
[----:B------:R-:W0:Y:S01]  /*18a0*/  LDC.64 R10, c[0x0][0x380] ;  /* 0x0000e000ff0a7b82 */ /* 0x000e220000000a00 */
[----:B------:R-:W-:-:S04]  /*18b0*/  IMAD.U32 R0, RZ, RZ, UR17 ;  /* 0x00000011ff007e24 */ /* 0x000fc8000f8e00ff */
[----:B------:R-:W-:-:S04]  /*18c0*/  IMAD R3, R0, 0x2, R61 ;  /* 0x0000000200037824 */ /* 0x000fc800078e023d */
[----:B0-----:R-:W-:-:S06]  /*18d0*/  IMAD.WIDE R2, R3, 0x4, R10 ;  /* 0x0000000403027825 */ /* 0x001fcc00078e020a */
[----:B------:R-:W2:Y:S01]  /*18e0*/  LDG.E R3, desc[UR10][R2.64+0x514] ;  /* 0x0005140a02037981 */ /* 0x000ea2000c1e1900 */
[----:B------:R-:W-:-:S04]  /*18f0*/  IMAD.U32 R7, RZ, RZ, UR17 ;  /* 0x00000011ff077e24 */ /* 0x000fc8000f8e00ff */
[----:B------:R-:W-:-:S05]  /*1900*/  IMAD R0, R7, 0x40, R4 ;  /* 0x0000004007007824 */ /* 0x000fca00078e0204 */
[----:B------:R-:W-:-:S05]  /*1910*/  LEA R0, R61, R0, 0x5 ;  /* 0x000000003d007211 */ /* 0x000fca00078e28ff */
[----:B------:R-:W3:Y:S04]  /*1920*/  LDL.128 R44, [R0] ;  /* 0x00000000002c7983 */ /* 0x000ee80000100c00 */
[----:B------:R-:W4:Y:S01]  /*1930*/  LDL.128 R48, [R0+0x10] ;  /* 0x0000100000307983 */ /* 0x000f220000100c00 */
[----:B--2---:R-:W-:-:S06]  /*1940*/  IMAD.WIDE R10, R3, 0x4, R10 ;  /* 0x00000004030a7825 */ /* 0x004fcc00078e020a */
[----:B------:R0:W2:Y:S01]  /*1950*/  LDG.E R11, desc[UR10][R10.64+0x154] ;  /* 0x0001540a0a0b7981 */ /* 0x0000a2000c1e1900 */
[----:B---3-5:R-:W-:Y:S01]  /*1960*/  DMUL R12, R44, R12 ;  /* 0x0000000c2c0c7228 */ /* 0x028fe20000000000 */
[----:B------:R-:W-:-:S07]  /*1970*/  CS2R R2, SRZ ;  /* 0x0000000000027805 */ /* 0x000fce000001ff00 */
[----:B------:R-:W-:Y:S02]  /*1980*/  DSETP.MAX.AND P2, P3, RZ, R12, PT ;  /* 0x0000000cff00722a */ /* 0x000fe40003b4f000 */
[----:B0-----:R-:W-:Y:S01]  /*1990*/  IMAD.MOV.U32 R10, RZ, RZ, R13 ;  /* 0x000000ffff0a7224 */ /* 0x001fe200078e000d */
[----:B------:R-:W-:Y:S02]  /*19a0*/  DMUL R22, R46, R22 ;  /* 0x000000162e167228 */ /* 0x000fe40000000000 */
[----:B----4-:R-:W-:Y:S02]  /*19b0*/  DMUL R32, R48, R32 ;  /* 0x0000002030207228 */ /* 0x010fe40000000000 */
[----:B------:R-:W-:Y:S01]  /*19c0*/  DMUL R42, R50, R42 ;  /* 0x0000002a322a7228 */ /* 0x000fe20000000000 */
[----:B------:R-:W-:Y:S01]  /*19d0*/  BSSY.RECONVERGENT B1, `(.L_x_11) ;  /* 0x0000258000017945 */ /* 0x000fe20003800200 */
[----:B--2---:R-:W-:Y:S02]  /*19e0*/  ISETP.NE.AND P0, PT, R60, R11, PT ;  /* 0x0000000b3c00720c */ /* 0x004fe40003f05270 */
[----:B------:R-:W-:Y:S01]  /*19f0*/  FSEL R11, R3, R10, P2 ;  /* 0x0000000a030b7208 */ /* 0x000fe20001000000 */
[----:B------:R-:W-:-:S02]  /*1a00*/  IMAD.MOV.U32 R3, RZ, RZ, R12 ;  /* 0x000000ffff037224 */ /* 0x000fc400078e000c */
[----:B------:R-:W-:-:S08]  /*1a10*/  @P3 LOP3.LUT R11, R10, 0x80000, RZ, 0xfc, !PT ;  /* 0x000800000a0b3812 */ /* 0x000fd000078efcff */
[----:B------:R-:W-:Y:S02]  /*1a20*/  @P0 IMAD.MOV.U32 R6, RZ, RZ, R44 ;  /* 0x000000ffff060224 */ /* 0x000fe400078e002c */
[----:B------:R-:W-:Y:S01]  /*1a30*/  @P0 IMAD.MOV.U32 R7, RZ, RZ, R45 ;  /* 0x000000ffff070224 */ /* 0x000fe200078e002d */
[----:B------:R-:W-:Y:S01]  /*1a40*/  @!P0 MOV R7, R47 ;  /* 0x0000002f00078202 */ /* 0x000fe20000000f00 */
[----:B------:R-:W-:Y:S01]  /*1a50*/  @!P0 IMAD.MOV.U32 R6, RZ, RZ, R46 ;  /* 0x000000ffff068224 */ /* 0x000fe200078e002e */
[----:B------:R-:W-:Y:S01]  /*1a60*/  SEL R2, R2, R3, P2 ;  /* 0x0000000302027207 */ /* 0x000fe20001000000 */
[----:B------:R-:W-:-:S04]  /*1a70*/  IMAD.MOV.U32 R3, RZ, RZ, R11 ;  /* 0x000000ffff037224 */ /* 0x000fc800078e000b */
[----:B------:R-:W-:Y:S01]  /*1a80*/  DMUL R14, R6, R14 ;  /* 0x0000000e060e7228 */ /* 0x000fe20000000000 */
[----:B------:R-:W-:Y:S01]  /*1a90*/  @P0 IMAD.MOV.U32 R6, RZ, RZ, R44 ;  /* 0x000000ffff060224 */ /* 0x000fe200078e002c */
[----:B------:R-:W-:Y:S01]  /*1aa0*/  @P0 MOV R7, R45 ;  /* 0x0000002d00070202 */ /* 0x000fe20000000f00 */
[----:B------:R-:W-:Y:S02]  /*1ab0*/  @!P0 IMAD.MOV.U32 R6, RZ, RZ, R48 ;  /* 0x000000ffff068224 */ /* 0x000fe400078e0030 */
[----:B------:R-:W-:-:S03]  /*1ac0*/  @!P0 IMAD.MOV.U32 R7, RZ, RZ, R49 ;  /* 0x000000ffff078224 */ /* 0x000fc600078e0031 */
[----:B------:R-:W-:-:S03]  /*1ad0*/  DSETP.GT.AND P2, PT, R14, R2, PT ;  /* 0x000000020e00722a */ /* 0x000fc60003f44000 */
[----:B------:R-:W-:-:S03]  /*1ae0*/  DMUL R16, R6, R16 ;  /* 0x0000001006107228 */ /* 0x000fc60000000000 */
[----:B------:R-:W-:Y:S02]  /*1af0*/  FSEL R2, R14, R2, P2 ;  /* 0x000000020e027208 */ /* 0x000fe40001000000 */
[----:B------:R-:W-:Y:S01]  /*1b00*/  FSEL R3, R15, R3, P2 ;  /* 0x000000030f037208 */ /* 0x000fe20001000000 */
[----:B------:R-:W-:Y:S01]  /*1b10*/  @P0 IMAD.MOV.U32 R11, RZ, RZ, R45 ;  /* 0x000000ffff0b0224 */ /* 0x000fe200078e002d */
[----:B------:R-:W-:Y:S01]  /*1b20*/  @P0 MOV R10, R44 ;  /* 0x0000002c000a0202 */ /* 0x000fe20000000f00 */
[----:B------:R-:W-:Y:S02]  /*1b30*/  @!P0 IMAD.MOV.U32 R10, RZ, RZ, R50 ;  /* 0x000000ffff0a8224 */ /* 0x000fe400078e0032 */
[----:B------:R-:W-:Y:S01]  /*1b40*/  @!P0 IMAD.MOV.U32 R11, RZ, RZ, R51 ;  /* 0x000000ffff0b8224 */ /* 0x000fe200078e0033 */
[----:B------:R-:W-:-:S05]  /*1b50*/  DSETP.GT.AND P2, PT, R16, R2, PT ;  /* 0x000000021000722a */ /* 0x000fca0003f44000 */
[----:B------:R-:W-:Y:S01]  /*1b60*/  DMUL R18, R10, R18 ;  /* 0x000000120a127228 */ /* 0x000fe20000000000 */
        /* <DEDUP_REMOVED lines=9> */
[----:B------:R-:W-:-:S06]  /*1c00*/  FSEL R3, R19, R3, P2 ;  /* 0x0000000313037208 */ /* 0x000fcc0001000000 */
[----:B------:R-:W-:Y:S01]  /*1c10*/  DSETP.GT.AND P2, PT, R20, R2, PT ;  /* 0x000000021400722a */ /* 0x000fe20003f44000 */
[----:B------:R-:W-:Y:S01]  /*1c20*/  @P0 MOV R6, R46 ;  /* 0x0000002e00060202 */ /* 0x000fe20000000f00 */
[----:B------:R-:W-:-:S04]  /*1c30*/  @P0 IMAD.MOV.U32 R7, RZ, RZ, R47 ;  /* 0x000000ffff070224 */ /* 0x000fc800078e002f */
[----:B------:R-:W-:Y:S02]  /*1c40*/  FSEL R2, R20, R2, P2 ;  /* 0x0000000214027208 */ /* 0x000fe40001000000 */
[----:B------:R-:W-:Y:S01]  /*1c50*/  FSEL R3, R21, R3, P2 ;  /* 0x0000000315037208 */ /* 0x000fe20001000000 */
        /* <DEDUP_REMOVED lines=65> */
[----:B------:R-:W-:-:S06]  /*2070*/  DSETP.GT.AND P0, PT, R40, R2, PT ;  /* 0x000000022800722a */ /* 0x000fcc0003f04000 */
[----:B------:R-:W-:Y:S02]  /*2080*/  FSEL R2, R40, R2, P0 ;  /* 0x0000000228027208 */ /* 0x000fe40000000000 */
[----:B------:R-:W-:-:S06]  /*2090*/  FSEL R3, R41, R3, P0 ;  /* 0x0000000329037208 */ /* 0x000fcc0000000000 */
[----:B------:R-:W-:-:S06]  /*20a0*/  DSETP.GT.AND P0, PT, R42, R2, PT ;  /* 0x000000022a00722a */ /* 0x000fcc0003f04000 */
[----:B------:R-:W-:Y:S02]  /*20b0*/  FSEL R48, R42, R2, P0 ;  /* 0x000000022a307208 */ /* 0x000fe40000000000 */
[----:B------:R-:W-:-:S06]  /*20c0*/  FSEL R49, R43, R3, P0 ;  /* 0x000000032b317208 */ /* 0x000fcc0000000000 */
[----:B------:R-:W-:-:S14]  /*20d0*/  DSETP.GT.AND P0, PT, R48, RZ, PT ;  /* 0x000000ff3000722a */ /* 0x000fdc0003f04000 */
[----:B------:R-:W-:Y:S05]  /*20e0*/  @!P0 BRA `(.L_x_12) ;  /* 0x0000001c00988947 */ /* 0x000fea0003800000 */
[----:B------:R-:W-:Y:S01]  /*20f0*/  ISETP.GT.AND P0, PT, R49, 0xfffff, PT ;  /* 0x000fffff3100780c */ /* 0x000fe20003f04270 */
[--C-:B------:R-:W-:Y:S01]  /*2100*/  IMAD.MOV.U32 R3, RZ, RZ, R49.reuse ;  /* 0x000000ffff037224 */ /* 0x100fe200078e0031 */
[----:B------:R-:W-:Y:S01]  /*2110*/  MOV R2, R48 ;  /* 0x0000003000027202 */ /* 0x000fe20000000f00 */
[----:B------:R-:W-:Y:S01]  /*2120*/  IMAD.MOV.U32 R11, RZ, RZ, R49 ;  /* 0x000000ffff0b7224 */ /* 0x000fe200078e0031 */
[----:B------:R-:W-:Y:S01]  /*2130*/  BSSY.RECONVERGENT B0, `(.L_x_13) ;  /* 0x0000050000007945 */ /* 0x000fe20003800200 */
[----:B------:R-:W-:-:S08]  /*2140*/  IMAD.MOV.U32 R52, RZ, RZ, R48 ;  /* 0x000000ffff347224 */ /* 0x000fd000078e0030 */
[----:B------:R-:W-:-:S10]  /*2150*/  @!P0 DMUL R2, R48, 1.80143985094819840000e+16 ;  /* 0x4350000030028828 */ /* 0x000fd40000000000 */
[----:B------:R-:W-:Y:S01]  /*2160*/  @!P0 IMAD.MOV.U32 R11, RZ, RZ, R3 ;  /* 0x000000ffff0b8224 */ /* 0x000fe200078e0003 */
[----:B------:R-:W-:-:S04]  /*2170*/  @!P0 MOV R52, R2 ;  /* 0x0000000200348202 */ /* 0x000fc80000000f00 */
[----:B------:R-:W-:-:S04]  /*2180*/  IADD3 R0, PT, PT, R11, -0x1, RZ ;  /* 0xffffffff0b007810 */ /* 0x000fc80007ffe0ff */
[----:B------:R-:W-:Y:S01]  /*2190*/  ISETP.GT.U32.AND P2, PT, R0, 0x7feffffe, PT ;  /* 0x7feffffe0000780c */ /* 0x000fe20003f44070 */
[----:B------:R-:W-:Y:S02]  /*21a0*/  IMAD.MOV.U32 R0, RZ, RZ, -0x3ff ;  /* 0xfffffc01ff007424 */ /* 0x000fe400078e00ff */
[----:B------:R-:W-:-:S10]  /*21b0*/  @!P0 IMAD.MOV.U32 R0, RZ, RZ, -0x435 ;  /* 0xfffffbcbff008424 */ /* 0x000fd400078e00ff */
[----:B------:R-:W-:Y:S05]  /*21c0*/  @P2 BRA `(.L_x_14) ;  /* 0x0000000400002947 */ /* 0x000fea0003800000 */
[C---:B------:R-:W-:Y:S01]  /*21d0*/  LOP3.LUT R2, R11.reuse, 0xfffff, RZ, 0xc0, !PT ;  /* 0x000fffff0b027812 */ /* 0x040fe200078ec0ff */
[----:B------:R-:W-:Y:S01]  /*21e0*/  IMAD.MOV.U32 R7, RZ, RZ, 0x3ed0ee25 ;  /* 0x3ed0ee25ff077424 */ /* 0x000fe200078e00ff */
[----:B------:R-:W-:Y:S01]  /*21f0*/  MOV R6, 0x8b7a8b04 ;  /* 0x8b7a8b0400067802 */ /* 0x000fe20000000f00 */
[----:B------:R-:W-:Y:S01]  /*2200*/  UMOV UR8, 0x3ae80f1e ;  /* 0x3ae80f1e00087882 */ /* 0x000fe20000000000 */
[----:B------:R-:W-:Y:S01]  /*2210*/  LOP3.LUT R53, R2, 0x3ff00000, RZ, 0xfc, !PT ;  /* 0x3ff0000002357812 */ /* 0x000fe200078efcff */
[----:B------:R-:W-:Y:S01]  /*2220*/  IMAD.MOV.U32 R2, RZ, RZ, RZ ;  /* 0x000000ffff027224 */ /* 0x000fe200078e00ff */
[----:B------:R-:W-:Y:S01]  /*2230*/  UMOV UR9, 0x3eb1380b ;  /* 0x3eb1380b00097882 */ /* 0x000fe20000000000 */
[----:B------:R-:W-:Y:S01]  /*2240*/  LEA.HI R0, R11, R0, RZ, 0xc ;  /* 0x000000000b007211 */ /* 0x000fe200078f60ff */
[----:B------:R-:W-:Y:S01]  /*2250*/  UMOV UR18, 0x80000000 ;  /* 0x8000000000127882 */ /* 0x000fe20000000000 */
[----:B------:R-:W-:Y:S01]  /*2260*/  ISETP.GE.U32.AND P0, PT, R53, 0x3ff6a09f, PT ;  /* 0x3ff6a09f3500780c */ /* 0x000fe20003f06070 */
[----:B------:R-:W-:-:S12]  /*2270*/  UMOV UR19, 0x43300000 ;  /* 0x4330000000137882 */ /* 0x000fd80000000000 */
[----:B------:R-:W-:Y:S02]  /*2280*/  @P0 VIADD R3, R53, 0xfff00000 ;  /* 0xfff0000035030836 */ /* 0x000fe40000000000 */
[----:B------:R-:W-:Y:S02]  /*2290*/  @P0 VIADD R0, R0, 0x1 ;  /* 0x0000000100000836 */ /* 0x000fe40000000000 */
[----:B------:R-:W-:-:S06]  /*22a0*/  @P0 IMAD.MOV.U32 R53, RZ, RZ, R3 ;  /* 0x000000ffff350224 */ /* 0x000fcc00078e0003 */
[C---:B------:R-:W-:Y:S02]  /*22b0*/  DADD R44, R52.reuse, 1 ;  /* 0x3ff00000342c7429 */ /* 0x040fe40000000000 */
[----:B------:R-:W-:-:S04]  /*22c0*/  DADD R52, R52, -1 ;  /* 0xbff0000034347429 */ /* 0x000fc80000000000 */
[----:B------:R-:W0:Y:S02]  /*22d0*/  MUFU.RCP64H R3, R45 ;  /* 0x0000002d00037308 */ /* 0x000e240000001800 */
[----:B0-----:R-:W-:Y:S01]  /*22e0*/  DFMA R50, -R44, R2, 1 ;  /* 0x3ff000002c32742b */ /* 0x001fe20000000102 */
[----:B------:R-:W-:Y:S01]  /*22f0*/  LOP3.LUT R44, R0, 0x80000000, RZ, 0x3c, !PT ;  /* 0x80000000002c7812 */ /* 0x000fe200078e3cff */
[----:B------:R-:W-:-:S06]  /*2300*/  IMAD.MOV.U32 R45, RZ, RZ, 0x43300000 ;  /* 0x43300000ff2d7424 */ /* 0x000fcc00078e00ff */
[----:B------:R-:W-:Y:S02]  /*2310*/  DFMA R50, R50, R50, R50 ;  /* 0x000000323232722b */ /* 0x000fe40000000032 */
[----:B------:R-:W-:Y:S01]  /*2320*/  DADD R44, R44, -UR18 ;  /* 0x800000122c2c7e29 */ /* 0x000fe20008000000 */
[----:B------:R-:W-:Y:S01]  /*2330*/  UMOV UR18, 0xfefa39ef ;  /* 0xfefa39ef00127882 */ /* 0x000fe20000000000 */
[----:B------:R-:W-:-:S04]  /*2340*/  UMOV UR19, 0x3fe62e42 ;  /* 0x3fe62e4200137882 */ /* 0x000fc80000000000 */
[----:B------:R-:W-:-:S08]  /*2350*/  DFMA R50, R2, R50, R2 ;  /* 0x000000320232722b */ /* 0x000fd00000000002 */
[----:B------:R-:W-:-:S08]  /*2360*/  DMUL R46, R52, R50 ;  /* 0x00000032342e7228 */ /* 0x000fd00000000000 */
[----:B------:R-:W-:-:S08]  /*2370*/  DFMA R46, R52, R50, R46 ;  /* 0x00000032342e722b */ /* 0x000fd0000000002e */
[----:B------:R-:W-:Y:S02]  /*2380*/  DMUL R2, R46, R46 ;  /* 0x0000002e2e027228 */ /* 0x000fe40000000000 */
[----:B------:R-:W-:-:S06]  /*2390*/  DADD R10, R52, -R46 ;  /* 0x00000000340a7229 */ /* 0x000fcc000000082e */
[----:B------:R-:W-:Y:S01]  /*23a0*/  DFMA R6, R2, UR8, R6 ;  /* 0x0000000802067c2b */ /* 0x000fe20008000006 */
[----:B------:R-:W-:Y:S01]  /*23b0*/  UMOV UR8, 0x9f02676f ;  /* 0x9f02676f00087882 */ /* 0x000fe20000000000 */
[----:B------:R-:W-:Y:S01]  /*23c0*/  UMOV UR9, 0x3ef3b266 ;  /* 0x3ef3b26600097882 */ /* 0x000fe20000000000 */
[----:B------:R-:W-:-:S05]  /*23d0*/  DADD R10, R10, R10 ;  /* 0x000000000a0a7229 */ /* 0x000fca000000000a */
[----:B------:R-:W-:Y:S01]  /*23e0*/  DFMA R6, R2, R6, UR8 ;  /* 0x0000000802067e2b */ /* 0x000fe20008000006 */
[----:B------:R-:W-:Y:S01]  /*23f0*/  UMOV UR8, 0xa9ab0956 ;  /* 0xa9ab095600087882 */ /* 0x000fe20000000000 */
[----:B------:R-:W-:Y:S01]  /*2400*/  UMOV UR9, 0x3f1745cb ;  /* 0x3f1745cb00097882 */ /* 0x000fe20000000000 */
[----:B------:R-:W-:Y:S02]  /*2410*/  DFMA R52, R52, -R46, R10 ;  /* 0x8000002e3434722b */ /* 0x000fe4000000000a */
[----:B------:R-:W-:-:S03]  /*2420*/  DFMA R10, R44, UR18, R46 ;  /* 0x000000122c0a7c2b */ /* 0x000fc6000800002e */
[----:B------:R-:W-:Y:S01]  /*2430*/  DFMA R6, R2, R6, UR8 ;  /* 0x0000000802067e2b */ /* 0x000fe20008000006 */
[----:B------:R-:W-:Y:S01]  /*2440*/  UMOV UR8, 0x2d1b5154 ;  /* 0x2d1b515400087882 */ /* 0x000fe20000000000 */
[----:B------:R-:W-:Y:S01]  /*2450*/  UMOV UR9, 0x3f3c71c7 ;  /* 0x3f3c71c700097882 */ /* 0x000fe20000000000 */
[----:B------:R-:W-:-:S05]  /*2460*/  DMUL R52, R50, R52 ;  /* 0x0000003432347228 */ /* 0x000fca0000000000 */
        /* <DEDUP_REMOVED lines=11> */
[----:B------:R-:W-:Y:S02]  /*2520*/  UMOV UR9, 0x3fe62e42 ;  /* 0x3fe62e4200097882 */ /* 0x000fe40000000000 */
[----:B------:R-:W-:Y:S01]  /*2530*/  DFMA R50, R44, -UR8, R10 ;  /* 0x800000082c327c2b */ /* 0x000fe2000800000a */
[----:B------:R-:W-:Y:S01]  /*2540*/  UMOV UR8, 0x3b39803f ;  /* 0x3b39803f00087882 */ /* 0x000fe20000000000 */
[----:B------:R-:W-:Y:S02]  /*2550*/  UMOV UR9, 0x3c7abc9e ;  /* 0x3c7abc9e00097882 */ /* 0x000fe40000000000 */
[----:B------:R-:W-:-:S04]  /*2560*/  DMUL R6, R2, R6 ;  /* 0x0000000602067228 */ /* 0x000fc80000000000 */
[----:B------:R-:W-:-:S04]  /*2570*/  DADD R50, -R46, R50 ;  /* 0x000000002e327229 */ /* 0x000fc80000000132 */
[----:B------:R-:W-:-:S08]  /*2580*/  DFMA R6, R46, R6, R52 ;  /* 0x000000062e06722b */ /* 0x000fd00000000034 */
[----:B------:R-:W-:-:S08]  /*2590*/  DADD R6, R6, -R50 ;  /* 0x0000000006067229 */ /* 0x000fd00000000832 */
[----:B------:R-:W-:-:S08]  /*25a0*/  DFMA R6, R44, UR8, R6 ;  /* 0x000000082c067c2b */ /* 0x000fd00008000006 */
[----:B------:R-:W-:Y:S01]  /*25b0*/  DADD R10, R10, R6 ;  /* 0x000000000a0a7229 */ /* 0x000fe20000000006 */
[----:B------:R-:W-:Y:S10]  /*25c0*/  BRA `(.L_x_15) ;  /* 0x0000000000187947 */ /* 0x000ff40003800000 */
.L_x_14:
[----:B------:R-:W-:Y:S01]  /*25d0*/  MOV R6, 0x0 ;  /* 0x0000000000067802 */ /* 0x000fe20000000f00 */
[----:B------:R-:W-:Y:S01]  /*25e0*/  IMAD.MOV.U32 R7, RZ, RZ, 0x7ff00000 ;  /* 0x7ff00000ff077424 */ /* 0x000fe200078e00ff */
[----:B------:R-:W-:-:S05]  /*25f0*/  LOP3.LUT P0, RZ, R3, 0x7fffffff, RZ, 0xc0, !PT ;  /* 0x7fffffff03ff7812 */ /* 0x000fca000780c0ff */
[----:B------:R-:W-:-:S10]  /*2600*/  DFMA R6, R2, R6, +INF ;  /* 0x7ff000000206742b */ /* 0x000fd40000000006 */
[----:B------:R-:W-:Y:S02]  /*2610*/  FSEL R10, R6, RZ, P0 ;  /* 0x000000ff060a7208 */ /* 0x000fe40000000000 */
[----:B------:R-:W-:-:S07]  /*2620*/  FSEL R11, R7, -QNAN , P0 ;  /* 0xfff00000070b7808 */ /* 0x000fce0000000000 */
.L_x_15:
[----:B------:R-:W-:Y:S05]  /*2630*/  BSYNC.RECONVERGENT B0 ;  /* 0x0000000000007941 */ /* 0x000fea0003800200 */
.L_x_13:
[----:B------:R-:W0:Y:S01]  /*2640*/  MUFU.RCP64H R3, R49 ;  /* 0x0000003100037308 */ /* 0x000e220000001800 */
[----:B------:R-:W-:Y:S01]  /*2650*/  IMAD.MOV.U32 R2, RZ, RZ, 0x1 ;  /* 0x00000001ff027424 */ /* 0x000fe200078e00ff */
[----:B------:R-:W-:Y:S01]  /*2660*/  FSETP.GEU.AND P2, PT, |R43|, 6.5827683646048100446e-37, PT ;  /* 0x036000002b00780b */ /* 0x000fe20003f4e200 */
[----:B------:R-:W-:Y:S01]  /*2670*/  BSSY.RECONVERGENT B2, `(.L_x_16) ;  /* 0x0000013000027945 */ /* 0x000fe20003800200 */
[----:B------:R-:W-:-:S03]  /*2680*/  DADD R64, R64, R10 ;  /* 0x0000000040407229 */ /* 0x000fc6000000000a */
[----:B0-----:R-:W-:-:S08]  /*2690*/  DFMA R6, -R48, R2, 1 ;  /* 0x3ff000003006742b */ /* 0x001fd00000000102 */
[----:B------:R-:W-:-:S08]  /*26a0*/  DFMA R6, R6, R6, R6 ;  /* 0x000000060606722b */ /* 0x000fd00000000006 */
[----:B------:R-:W-:-:S08]  /*26b0*/  DFMA R6, R2, R6, R2 ;  /* 0x000000060206722b */ /* 0x000fd00000000002 */
[----:B------:R-:W-:-:S08]  /*26c0*/  DFMA R2, -R48, R6, 1 ;  /* 0x3ff000003002742b */ /* 0x000fd00000000106 */
[----:B------:R-:W-:-:S08]  /*26d0*/  DFMA R2, R6, R2, R6 ;  /* 0x000000020602722b */ /* 0x000fd00000000006 */
[----:B------:R-:W-:-:S08]  /*26e0*/  DMUL R6, R42, R2 ;  /* 0x000000022a067228 */ /* 0x000fd00000000000 */
[----:B------:R-:W-:-:S08]  /*26f0*/  DFMA R44, -R48, R6, R42 ;  /* 0x00000006302c722b */ /* 0x000fd0000000012a */
[----:B------:R-:W-:-:S10]  /*2700*/  DFMA R6, R2, R44, R6 ;  /* 0x0000002c0206722b */ /* 0x000fd40000000006 */
[----:B------:R-:W-:-:S05]  /*2710*/  FFMA R0, RZ, R49, R7 ;  /* 0x00000031ff007223 */ /* 0x000fca0000000007 */
[----:B------:R-:W-:-:S13]  /*2720*/  FSETP.GT.AND P0, PT, |R0|, 1.469367938527859385e-39, PT ;  /* 0x001000000000780b */ /* 0x000fda0003f04200 */
[----:B------:R-:W-:Y:S05]  /*2730*/  @P0 BRA P2, `(.L_x_17) ;  /* 0x0000000000180947 */ /* 0x000fea0001000000 */
[----:B------:R-:W-:Y:S01]  /*2740*/  IMAD.MOV.U32 R6, RZ, RZ, R42 ;  /* 0x000000ffff067224 */ /* 0x000fe200078e002a */
[----:B------:R-:W-:Y:S01]  /*2750*/  MOV R7, R43 ;  /* 0x0000002b00077202 */ /* 0x000fe20000000f00 */
[----:B------:R-:W-:Y:S01]  /*2760*/  IMAD.MOV.U32 R2, RZ, RZ, R48 ;  /* 0x000000ffff027224 */ /* 0x000fe200078e0030 */
[----:B------:R-:W-:Y:S01]  /*2770*/  MOV R0, 0x27a0 ;  /* 0x000027a000007802 */ /* 0x000fe20000000f00 */
[----:B------:R-:W-:-:S07]  /*2780*/  IMAD.MOV.U32 R3, RZ, RZ, R49 ;  /* 0x000000ffff037224 */ /* 0x000fce00078e0031 */
[----:B------:R-:W-:Y:S05]  /*2790*/  CALL.REL.NOINC `($__internal_0_$__cuda_sm20_div_rn_f64_full) ;  /* 0x000000fc00987944 */ /* 0x000fea0003c00000 */
.L_x_17:
[----:B------:R-:W-:Y:S05]  /*27a0*/  BSYNC.RECONVERGENT B2 ;  /* 0x0000000000027941 */ /* 0x000fea0003800200 */
.L_x_16:
[----:B------:R-:W0:Y:S01]  /*27b0*/  MUFU.RCP64H R3, R49 ;  /* 0x0000003100037308 */ /* 0x000e220000001800 */
[----:B------:R-:W-:Y:S01]  /*27c0*/  IMAD.MOV.U32 R2, RZ, RZ, 0x1 ;  /* 0x00000001ff027424 */ /* 0x000fe200078e00ff */
[----:B------:R-:W-:Y:S01]  /*27d0*/  FSETP.GEU.AND P2, PT, |R41|, 6.5827683646048100446e-37, PT ;  /* 0x036000002900780b */ /* 0x000fe20003f4e200 */
[----:B------:R-:W-:Y:S04]  /*27e0*/  BSSY.RECONVERGENT B2, `(.L_x_18) ;  /* 0x0000016000027945 */ /* 0x000fe80003800200 */
[----:B0-----:R-:W-:-:S08]  /*27f0*/  DFMA R10, -R48, R2, 1 ;  /* 0x3ff00000300a742b */ /* 0x001fd00000000102 */
[----:B------:R-:W-:-:S08]  /*2800*/  DFMA R10, R10, R10, R10 ;  /* 0x0000000a0a0a722b */ /* 0x000fd0000000000a */
[----:B------:R-:W-:-:S08]  /*2810*/  DFMA R10, R2, R10, R2 ;  /* 0x0000000a020a722b */ /* 0x000fd00000000002 */
[----:B------:R-:W-:-:S08]  /*2820*/  DFMA R2, -R48, R10, 1 ;  /* 0x3ff000003002742b */ /* 0x000fd0000000010a */
[----:B------:R-:W-:-:S08]  /*2830*/  DFMA R42, R10, R2, R10 ;  /* 0x000000020a2a722b */ /* 0x000fd0000000000a */
[----:B------:R-:W-:-:S08]  /*2840*/  DMUL R2, R40, R42 ;  /* 0x0000002a28027228 */ /* 0x000fd00000000000 */
[----:B------:R-:W-:-:S08]  /*2850*/  DFMA R10, -R48, R2, R40 ;  /* 0x00000002300a722b */ /* 0x000fd00000000128 */
[----:B------:R-:W-:Y:S01]  /*2860*/  DFMA R2, R42, R10, R2 ;  /* 0x0000000a2a02722b */ /* 0x000fe20000000002 */
[----:B------:R-:W-:Y:S01]  /*2870*/  MOV R42, R6 ;  /* 0x00000006002a7202 */ /* 0x000fe20000000f00 */
[----:B------:R-:W-:-:S08]  /*2880*/  IMAD.MOV.U32 R43, RZ, RZ, R7 ;  /* 0x000000ffff2b7224 */ /* 0x000fd000078e0007 */
        /* <DEDUP_REMOVED lines=9> */
[----:B------:R-:W-:Y:S02]  /*2920*/  IMAD.MOV.U32 R2, RZ, RZ, R6 ;  /* 0x000000ffff027224 */ /* 0x000fe400078e0006 */
[----:B------:R-:W-:-:S07]  /*2930*/  IMAD.MOV.U32 R3, RZ, RZ, R7 ;  /* 0x000000ffff037224 */ /* 0x000fce00078e0007 */
.L_x_19:
[----:B------:R-:W-:Y:S05]  /*2940*/  BSYNC.RECONVERGENT B2 ;  /* 0x0000000000027941 */ /* 0x000fea0003800200 */
.L_x_18:
[----:B------:R-:W0:Y:S01]  /*2950*/  MUFU.RCP64H R7, R49 ;  /* 0x0000003100077308 */ /* 0x000e220000001800 */
[----:B------:R-:W-:Y:S01]  /*2960*/  HFMA2 R6, -RZ, RZ, 0, 5.9604644775390625e-08 ;  /* 0x00000001ff067431 */ /* 0x000fe200000001ff */
        /* <DEDUP_REMOVED lines=10> */
[----:B------:R-:W-:Y:S02]  /*2a10*/  IMAD.MOV.U32 R40, RZ, RZ, R2 ;  /* 0x000000ffff287224 */ /* 0x000fe400078e0002 */
[----:B------:R-:W-:-:S07]  /*2a20*/  IMAD.MOV.U32 R41, RZ, RZ, R3 ;  /* 0x000000ffff297224 */ /* 0x000fce00078e0003 */
        /* <DEDUP_REMOVED lines=9> */
.L_x_21:
[----:B------:R-:W-:Y:S05]  /*2ac0*/  BSYNC.RECONVERGENT B2 ;  /* 0x0000000000027941 */ /* 0x000fea0003800200 */
.L_x_20:
        /* <DEDUP_REMOVED lines=25> */
.L_x_23:
[----:B------:R-:W-:Y:S05]  /*2c60*/  BSYNC.RECONVERGENT B2 ;  /* 0x0000000000027941 */ /* 0x000fea0003800200 */
.L_x_22:
        /* <DEDUP_REMOVED lines=23> */
.L_x_25:
[----:B------:R-:W-:Y:S05]  /*2de0*/  BSYNC.RECONVERGENT B2 ;  /* 0x0000000000027941 */ /* 0x000fea0003800200 */
.L_x_24:
        /* <DEDUP_REMOVED lines=25> */
.L_x_27:
[----:B------:R-:W-:Y:S05]  /*2f80*/  BSYNC.RECONVERGENT B2 ;  /* 0x0000000000027941 */ /* 0x000fea0003800200 */
.L_x_26:
        /* <DEDUP_REMOVED lines=23> */
.L_x_29:
[----:B------:R-:W-:Y:S05]  /*3100*/  BSYNC.RECONVERGENT B2 ;  /* 0x0000000000027941 */ /* 0x000fea0003800200 */
.L_x_28:
        /* <DEDUP_REMOVED lines=25> */
.L_x_31:
[----:B------:R-:W-:Y:S05]  /*32a0*/  BSYNC.RECONVERGENT B2 ;  /* 0x0000000000027941 */ /* 0x000fea0003800200 */
.L_x_30:
        /* <DEDUP_REMOVED lines=23> */
.L_x_33:
[----:B------:R-:W-:Y:S05]  /*3420*/  BSYNC.RECONVERGENT B2 ;  /* 0x0000000000027941 */ /* 0x000fea0003800200 */
.L_x_32:
        /* <DEDUP_REMOVED lines=25> */
.L_x_35:
[----:B------:R-:W-:Y:S05]  /*35c0*/  BSYNC.RECONVERGENT B2 ;  /* 0x0000000000027941 */ /* 0x000fea0003800200 */
.L_x_34:
        /* <DEDUP_REMOVED lines=23> */
.L_x_37:
[----:B------:R-:W-:Y:S05]  /*3740*/  BSYNC.RECONVERGENT B2 ;  /* 0x0000000000027941 */ /* 0x000fea0003800200 */
.L_x_36:
        /* <DEDUP_REMOVED lines=25> */
.L_x_39:
[----:B------:R-:W-:Y:S05]  /*38e0*/  BSYNC.RECONVERGENT B2 ;  /* 0x0000000000027941 */ /* 0x000fea0003800200 */
.L_x_38:
        /* <DEDUP_REMOVED lines=23> */
.L_x_41:
[----:B------:R-:W-:Y:S05]  /*3a60*/  BSYNC.RECONVERGENT B2 ;  /* 0x0000000000027941 */ /* 0x000fea0003800200 */
.L_x_40:
        /* <DEDUP_REMOVED lines=25> */
.L_x_43:
[----:B------:R-:W-:Y:S05]  /*3c00*/  BSYNC.RECONVERGENT B2 ;  /* 0x0000000000027941 */ /* 0x000fea0003800200 */
.L_x_42:
        /* <DEDUP_REMOVED lines=23> */
.L_x_45:
[----:B------:R-:W-:Y:S05]  /*3d80*/  BSYNC.RECONVERGENT B2 ;  /* 0x0000000000027941 */ /* 0x000fea0003800200 */
.L_x_44:
        /* <DEDUP_REMOVED lines=25> */
.L_x_47:
[----:B------:R-:W-:Y:S05]  /*3f20*/  BSYNC.RECONVERGENT B2 ;  /* 0x0000000000027941 */ /* 0x000fea0003800200 */
.L_x_46:
[----:B------:R-:W-:Y:S01]  /*3f30*/  MOV R12, R2 ;  /* 0x00000002000c7202 */ /* 0x000fe20000000f00 */
[----:B------:R-:W-:-:S07]  /*3f40*/  IMAD.MOV.U32 R13, RZ, RZ, R3 ;  /* 0x000000ffff0d7224 */ /* 0x000fce00078e0003 */
.L_x_12:
[----:B------:R-:W-:Y:S05]  /*3f50*/  BSYNC.RECONVERGENT B1 ;  /* 0x0000000000017941 */ /* 0x000fea0003800200 */
.L_x_11:
[----:B------:R-:W-:-:S06]  /*3f60*/  UIMAD UR7, UR17, 0x10, UR5 ;  /* 0x00000010110778a4 */ /* 0x000fcc000f8e0205 */
[----:B------:R-:W-:-:S06]  /*3f70*/  LEA R2, R61, UR7, 0x3 ;  /* 0x000000073d027c11 */ /* 0x000fcc000f8e18ff */
[----:B------:R-:W2:Y:S01]  /*3f80*/  LDL.64 R2, [R2] ;  /* 0x0000000002027983 */ /* 0x000ea20000100a00 */
[----:B------:R-:W-:-:S05]  /*3f90*/  VIADD R61, R61, 0x1 ;  /* 0x000000013d3d7836 */ /* 0x000fca0000000000 */
[----:B------:R-:W-:Y:S01]  /*3fa0*/  ISETP.NE.AND P0, PT, R61, R9, PT ;  /* 0x000000093d00720c */ /* 0x000fe20003f05270 */
[----:B--2---:R-:W-:-:S12]  /*3fb0*/  DADD R64, R2, R64 ;  /* 0x0000000002407229 */ /* 0x004fd80000000040 */
[----:B------:R-:W-:Y:S05]  /*3fc0*/  @P0 BRA `(.L_x_48) ;  /* 0xffffffd800340947 */ /* 0x000fea000383ffff */
.L_x_10:
[C---:B-----5:R-:W-:Y:S02]  /*3fd0*/  ISETP.NE.AND P0, PT, R60.reuse, R58, PT ;  /* 0x0000003a3c00720c */ /* 0x060fe40003f05270 */
[----:B------:R-:W-:-:S13]  /*3fe0*/  ISETP.NE.AND P2, PT, R60, R59, PT ;  /* 0x0000003b3c00720c */ /* 0x000fda0003f45270 */
[----:B------:R-:W-:Y:S05]  /*3ff0*/  @P0 BRA P2, `(.L_x_49) ;  /* 0x0000000000400947 */ /* 0x000fea0001000000 */
[----:B------:R-:W-:Y:S02]  /*4000*/  DADD R12, RZ, R12 ;  /* 0x00000000ff0c7229 */ /* 0x000fe4000000000c */
[----:B------:R-:W-:Y:S02]  /*4010*/  DADD R14, RZ, R14 ;  /* 0x00000000ff0e7229 */ /* 0x000fe4000000000e */
[----:B------:R-:W-:Y:S02]  /*4020*/  DADD R16, RZ, R16 ;  /* 0x00000000ff107229 */ /* 0x000fe40000000010 */
[----:B------:R-:W-:Y:S02]  /*4030*/  DADD R18, RZ, R18 ;  /* 0x00000000ff127229 */ /* 0x000fe40000000012 */
[----:B------:R-:W-:Y:S02]  /*4040*/  DADD R12, R12, R20 ;  /* 0x000000000c0c7229 */ /* 0x000fe40000000014 */
[----:B------:R-:W-:-:S02]  /*4050*/  DADD R14, R14, R22 ;  /* 0x000000000e0e7229 */ /* 0x000fc40000000016 */
[----:B------:R-:W-:Y:S02]  /*4060*/  DADD R16, R16, R24 ;  /* 0x0000000010107229 */ /* 0x000fe40000000018 */
[----:B------:R-:W-:Y:S02]  /*4070*/  DADD R18, R18, R26 ;  /* 0x0000000012127229 */ /* 0x000fe4000000001a */
[----:B------:R-:W-:Y:S02]  /*4080*/  DADD R12, R12, R28 ;  /* 0x000000000c0c7229 */ /* 0x000fe4000000001c */
[----:B------:R-:W-:Y:S02]  /*4090*/  DADD R14, R14, R30 ;  /* 0x000000000e0e7229 */ /* 0x000fe4000000001e */
[----:B------:R-:W-:Y:S02]  /*40a0*/  DADD R16, R16, R32 ;  /* 0x0000000010107229 */ /* 0x000fe40000000020 */
[----:B------:R-:W-:-:S02]  /*40b0*/  DADD R2, R18, R34 ;  /* 0x0000000012027229 */ /* 0x000fc40000000022 */
[----:B------:R-:W-:Y:S02]  /*40c0*/  DADD R36, R12, R36 ;  /* 0x000000000c247229 */ /* 0x000fe40000000024 */
[----:B------:R-:W-:Y:S02]  /*40d0*/  DADD R38, R14, R38 ;  /* 0x000000000e267229 */ /* 0x000fe40000000026 */
[----:B------:R-:W-:Y:S01]  /*40e0*/  DADD R40, R16, R40 ;  /* 0x0000000010287229 */ /* 0x000fe20000000028 */
[----:B------:R-:W-:Y:S10]  /*40f0*/  BRA `(.L_x_50) ;  /* 0x00000000003c7947 */ /* 0x000ff40003800000 */
.L_x_49:
        /* <DEDUP_REMOVED lines=14> */
[----:B------:R-:W-:-:S11]  /*41e0*/  DADD R40, R28, R34 ;  /* 0x000000001c287229 */ /* 0x000fd60000000022 */
.L_x_50:
[----:B------:R-:W-:Y:S01]  /*41f0*/  DSETP.MAX.AND P0, P2, RZ, R36, PT ;  /* 0x00000024ff00722a */ /* 0x000fe20003a0f000 */
[----:B------:R-:W-:Y:S01]  /*4200*/  IMAD.MOV.U32 R0, RZ, RZ, RZ ;  /* 0x000000ffff007224 */ /* 0x000fe200078e00ff */
[----:B------:R-:W-:Y:S01]  /*4210*/  MOV R9, R37 ;  /* 0x0000002500097202 */ /* 0x000fe20000000f00 */
[----:B------:R-:W-:Y:S01]  /*4220*/  IMAD.MOV.U32 R6, RZ, RZ, RZ ;  /* 0x000000ffff067224 */ /* 0x000fe200078e00ff */
[----:B------:R-:W-:Y:S01]  /*4230*/  DADD R42, R2, R42 ;  /* 0x00000000022a7229 */ /* 0x000fe2000000002a */
[----:B------:R-:W-:Y:S01]  /*4240*/  IMAD.MOV.U32 R7, RZ, RZ, R36 ;  /* 0x000000ffff077224 */ /* 0x000fe200078e0024 */
[----:B------:R-:W-:Y:S01]  /*4250*/  FSEL R11, R0, R9, P0 ;  /* 0x00000009000b7208 */ /* 0x000fe20000000000 */
[----:B------:R-:W-:Y:S03]  /*4260*/  BSSY.RECONVERGENT B1, `(.L_x_51) ;  /* 0x00000ca000017945 */ /* 0x000fe60003800200 */
[----:B------:R-:W-:-:S04]  /*4270*/  SEL R6, R6, R7, P0 ;  /* 0x0000000706067207 */ /* 0x000fc80000000000 */
[----:B------:R-:W-:-:S05]  /*4280*/  @P2 LOP3.LUT R11, R9, 0x80000, RZ, 0xfc, !PT ;  /* 0x00080000090b2812 */ /* 0x000fca00078efcff */
[----:B------:R-:W-:-:S06]  /*4290*/  IMAD.MOV.U32 R7, RZ, RZ, R11 ;  /* 0x000000ffff077224 */ /* 0x000fcc00078e000b */
[----:B------:R-:W-:-:S06]  /*42a0*/  DSETP.GT.AND P0, PT, R38, R6, PT ;  /* 0x000000062600722a */ /* 0x000fcc0003f04000 */
        /* <DEDUP_REMOVED lines=15> */
[----:B------:R-:W-:-:S08]  /*43a0*/  IMAD.MOV.U32 R9, RZ, RZ, -0x3ff ;  /* 0xfffffc01ff097424 */ /* 0x000fd000078e00ff */
[----:B------:R-:W-:Y:S01]  /*43b0*/  @!P0 DMUL R2, R12, 1.80143985094819840000e+16 ;  /* 0x435000000c028828 */ /* 0x000fe20000000000 */
[----:B------:R-:W-:-:S09]  /*43c0*/  @!P0 IMAD.MOV.U32 R9, RZ, RZ, -0x435 ;  /* 0xfffffbcbff098424 */ /* 0x000fd200078e00ff */
[----:B------:R-:W-:-:S05]  /*43d0*/  @!P0 IMAD.MOV.U32 R0, RZ, RZ, R3 ;  /* 0x000000ffff008224 */ /* 0x000fca00078e0003 */
[----:B------:R-:W-:-:S04]  /*43e0*/  IADD3 R6, PT, PT, R0, -0x1, RZ ;  /* 0xffffffff00067810 */ /* 0x000fc80007ffe0ff */
[----:B------:R-:W-:Y:S01]  /*43f0*/  ISETP.GT.U32.AND P2, PT, R6, 0x7feffffe, PT ;  /* 0x7feffffe0600780c */ /* 0x000fe20003f44070 */
[----:B------:R-:W-:Y:S01]  /*4400*/  IMAD.MOV.U32 R6, RZ, RZ, R12 ;  /* 0x000000ffff067224 */ /* 0x000fe200078e000c */
[----:B------:R-:W-:-:S11]  /*4410*/  @!P0 MOV R6, R2 ;  /* 0x0000000200068202 */ /* 0x000fd60000000f00 */
[----:B------:R-:W-:Y:S05]  /*4420*/  @P2 BRA `(.L_x_54) ;  /* 0x0000000400042947 */ /* 0x000fea0003800000 */
[----:B------:R-:W-:Y:S01]  /*4430*/  LOP3.LUT R2, R0, 0xfffff, RZ, 0xc0, !PT ;  /* 0x000fffff00027812 */ /* 0x000fe200078ec0ff */
[----:B------:R-:W-:Y:S01]  /*4440*/  IMAD.MOV.U32 R18, RZ, RZ, -0x748574fc ;  /* 0x8b7a8b04ff127424 */ /* 0x000fe200078e00ff */
[----:B------:R-:W-:Y:S01]  /*4450*/  UMOV UR8, 0x3ae80f1e ;  /* 0x3ae80f1e00087882 */ /* 0x000fe20000000000 */
[----:B------:R-:W-:Y:S01]  /*4460*/  IMAD.MOV.U32 R19, RZ, RZ, 0x3ed0ee25 ;  /* 0x3ed0ee25ff137424 */ /* 0x000fe200078e00ff */
[----:B------:R-:W-:Y:S01]  /*4470*/  LOP3.LUT R3, R2, 0x3ff00000, RZ, 0xfc, !PT ;  /* 0x3ff0000002037812 */ /* 0x000fe200078efcff */
[----:B------:R-:W-:Y:S01]  /*4480*/  IMAD.MOV.U32 R2, RZ, RZ, R6 ;  /* 0x000000ffff027224 */ /* 0x000fe200078e0006 */
[----:B------:R-:W-:Y:S01]  /*4490*/  MOV R6, RZ ;  /* 0x000000ff00067202 */ /* 0x000fe20000000f00 */
[----:B------:R-:W-:Y:S01]  /*44a0*/  UMOV UR9, 0x3eb1380b ;  /* 0x3eb1380b00097882 */ /* 0x000fe20000000000 */
[----:B------:R-:W-:Y:S01]  /*44b0*/  ISETP.GE.U32.AND P0, PT, R3, 0x3ff6a09f, PT ;  /* 0x3ff6a09f0300780c */ /* 0x000fe20003f06070 */
[----:B------:R-:W-:Y:S01]  /*44c0*/  UMOV UR18, 0x80000000 ;  /* 0x8000000000127882 */ /* 0x000fe20000000000 */
[----:B------:R-:W-:Y:S01]  /*44d0*/  LEA.HI R9, R0, R9, RZ, 0xc ;  /* 0x0000000900097211 */ /* 0x000fe200078f60ff */
[----:B------:R-:W-:Y:S01]  /*44e0*/  UMOV UR19, 0x43300000 ;  /* 0x4330000000137882 */ /* 0x000fe20000000000 */
[----:B------:R-:W-:-:S09]  /*44f0*/  MOV R21, 0x43300000 ;  /* 0x4330000000157802 */ /* 0x000fd20000000f00 */
[----:B------:R-:W-:Y:S02]  /*4500*/  @P0 VIADD R7, R3, 0xfff00000 ;  /* 0xfff0000003070836 */ /* 0x000fe40000000000 */
[----:B------:R-:W-:Y:S02]  /*4510*/  @P0 VIADD R9, R9, 0x1 ;  /* 0x0000000109090836 */ /* 0x000fe40000000000 */
[----:B------:R-:W-:-:S03]  /*4520*/  @P0 IMAD.MOV.U32 R3, RZ, RZ, R7 ;  /* 0x000000ffff030224 */ /* 0x000fc600078e0007 */
[----:B------:R-:W-:-:S03]  /*4530*/  LOP3.LUT R20, R9, 0x80000000, RZ, 0x3c, !PT ;  /* 0x8000000009147812 */ /* 0x000fc600078e3cff */
[C---:B------:R-:W-:Y:S02]  /*4540*/  DADD R16, R2.reuse, 1 ;  /* 0x3ff0000002107429 */ /* 0x040fe40000000000 */
[----:B------:R-:W-:Y:S02]  /*4550*/  DADD R14, R2, -1 ;  /* 0xbff00000020e7429 */ /* 0x000fe40000000000 */
[----:B------:R-:W-:Y:S01]  /*4560*/  DADD R20, R20, -UR18 ;  /* 0x8000001214147e29 */ /* 0x000fe20008000000 */
[----:B------:R-:W-:Y:S01]  /*4570*/  UMOV UR18, 0xfefa39ef ;  /* 0xfefa39ef00127882 */ /* 0x000fe20000000000 */
[----:B------:R-:W0:Y:S01]  /*4580*/  MUFU.RCP64H R7, R17 ;  /* 0x0000001100077308 */ /* 0x000e220000001800 */
[----:B------:R-:W-:Y:S01]  /*4590*/  UMOV UR19, 0x3fe62e42 ;  /* 0x3fe62e4200137882 */ /* 0x000fe20000000000 */
[----:B0-----:R-:W-:-:S08]  /*45a0*/  DFMA R10, -R16, R6, 1 ;  /* 0x3ff00000100a742b */ /* 0x001fd00000000106 */
[----:B------:R-:W-:-:S08]  /*45b0*/  DFMA R10, R10, R10, R10 ;  /* 0x0000000a0a0a722b */ /* 0x000fd0000000000a */
[----:B------:R-:W-:-:S08]  /*45c0*/  DFMA R6, R6, R10, R6 ;  /* 0x0000000a0606722b */ /* 0x000fd00000000006 */
[----:B------:R-:W-:-:S08]  /*45d0*/  DMUL R2, R14, R6 ;  /* 0x000000060e027228 */ /* 0x000fd00000000000 */
[----:B------:R-:W-:-:S08]  /*45e0*/  DFMA R2, R14, R6, R2 ;  /* 0x000000060e02722b */ /* 0x000fd00000000002 */
[----:B------:R-:W-:-:S08]  /*45f0*/  DMUL R10, R2, R2 ;  /* 0x00000002020a7228 */ /* 0x000fd00000000000 */
[----:B------:R-:W-:Y:S01]  /*4600*/  DFMA R16, R10, UR8, R18 ;  /* 0x000000080a107c2b */ /* 0x000fe20008000012 */
[----:B------:R-:W-:Y:S01]  /*4610*/  UMOV UR8, 0x9f02676f ;  /* 0x9f02676f00087882 */ /* 0x000fe20000000000 */
[----:B------:R-:W-:Y:S01]  /*4620*/  UMOV UR9, 0x3ef3b266 ;  /* 0x3ef3b26600097882 */ /* 0x000fe20000000000 */
[----:B------:R-:W-:-:S05]  /*4630*/  DADD R18, R14, -R2 ;  /* 0x000000000e127229 */ /* 0x000fca0000000802 */
[----:B------:R-:W-:Y:S01]  /*4640*/  DFMA R16, R10, R16, UR8 ;  /* 0x000000080a107e2b */ /* 0x000fe20008000010 */
        /* <DEDUP_REMOVED lines=31> */
.L_x_54:
[----:B------:R-:W-:Y:S01]  /*4840*/  IMAD.MOV.U32 R6, RZ, RZ, 0x0 ;  /* 0x00000000ff067424 */ /* 0x000fe200078e00ff */
[----:B------:R-:W-:Y:S01]  /*4850*/  LOP3.LUT P0, RZ, R3, 0x7fffffff, RZ, 0xc0, !PT ;  /* 0x7fffffff03ff7812 */ /* 0x000fe2000780c0ff */
[----:B------:R-:W-:-:S06]  /*4860*/  IMAD.MOV.U32 R7, RZ, RZ, 0x7ff00000 ;  /* 0x7ff00000ff077424 */ /* 0x000fcc00078e00ff */
[----:B------:R-:W-:-:S10]  /*4870*/  DFMA R6, R2, R6, +INF ;  /* 0x7ff000000206742b */ /* 0x000fd40000000006 */
[----:B------:R-:W-:Y:S02]  /*4880*/  FSEL R14, R6, RZ, P0 ;  /* 0x000000ff060e7208 */ /* 0x000fe40000000000 */
[----:B------:R-:W-:-:S07]  /*4890*/  FSEL R15, R7, -QNAN , P0 ;  /* 0xfff00000070f7808 */ /* 0x000fce0000000000 */
.L_x_55:
[----:B------:R-:W-:Y:S05]  /*48a0*/  BSYNC.RECONVERGENT B0 ;  /* 0x0000000000007941 */ /* 0x000fea0003800200 */
.L_x_53:
        /* <DEDUP_REMOVED lines=16> */
[----:B------:R-:W-:Y:S01]  /*49b0*/  MOV R6, R42 ;  /* 0x0000002a00067202 */ /* 0x000fe20000000f00 */
[----:B------:R-:W-:Y:S01]  /*49c0*/  IMAD.MOV.U32 R7, RZ, RZ, R43 ;  /* 0x000000ffff077224 */ /* 0x000fe200078e002b */
[----:B------:R-:W-:Y:S01]  /*49d0*/  MOV R0, 0x4a10 ;  /* 0x00004a1000007802 */ /* 0x000fe20000000f00 */
[----:B------:R-:W-:Y:S02]  /*49e0*/  IMAD.MOV.U32 R2, RZ, RZ, R12 ;  /* 0x000000ffff027224 */ /* 0x000fe400078e000c */
[----:B------:R-:W-:-:S07]  /*49f0*/  IMAD.MOV.U32 R3, RZ, RZ, R13 ;  /* 0x000000ffff037224 */ /* 0x000fce00078e000d */
[----:B------:R-:W-:Y:S05]  /*4a00*/  CALL.REL.NOINC `($__internal_0_$__cuda_sm20_div_rn_f64_full) ;  /* 0x000000d800fc7944 */ /* 0x000fea0003c00000 */
.L_x_57:
[----:B------:R-:W-:Y:S05]  /*4a10*/  BSYNC.RECONVERGENT B2 ;  /* 0x0000000000027941 */ /* 0x000fea0003800200 */
.L_x_56:
[----:B------:R-:W0:Y:S01]  /*4a20*/  MUFU.RCP64H R3, R13 ;  /* 0x0000000d00037308 */ /* 0x000e220000001800 */
[----:B------:R-:W-:Y:S01]  /*4a30*/  MOV R2, 0x1 ;  /* 0x0000000100027802 */ /* 0x000fe20000000f00 */
[----:B------:R-:W-:Y:S01]  /*4a40*/  BSSY.RECONVERGENT B2, `(.L_x_58) ;  /* 0x0000017000027945 */ /* 0x000fe20003800200 */
[----:B------:R-:W-:Y:S01]  /*4a50*/  FSETP.GEU.AND P2, PT, |R41|, 6.5827683646048100446e-37, PT ;  /* 0x036000002900780b */ /* 0x000fe20003f4e200 */
[----:B------:R-:W-:Y:S02]  /*4a60*/  IMAD.MOV.U32 R42, RZ, RZ, R6 ;  /* 0x000000ffff2a7224 */ /* 0x000fe400078e0006 */
[----:B------:R-:W-:Y:S01]  /*4a70*/  IMAD.MOV.U32 R43, RZ, RZ, R7 ;  /* 0x000000ffff2b7224 */ /* 0x000fe200078e0007 */
        /* <DEDUP_REMOVED lines=17> */
[----:B------:R-:W-:Y:S01]  /*4b90*/  IMAD.MOV.U32 R2, RZ, RZ, R6 ;  /* 0x000000ffff027224 */ /* 0x000fe200078e0006 */
[----:B------:R-:W-:-:S07]  /*4ba0*/  MOV R3, R7 ;  /* 0x0000000700037202 */ /* 0x000fce0000000f00 */
.L_x_59:
[----:B------:R-:W-:Y:S05]  /*4bb0*/  BSYNC.RECONVERGENT B2 ;  /* 0x0000000000027941 */ /* 0x000fea0003800200 */
.L_x_58:
[----:B------:R-:W0:Y:S01]  /*4bc0*/  MUFU.RCP64H R7, R13 ;  /* 0x0000000d00077308 */ /* 0x000e220000001800 */
[----:B------:R-:W-:Y:S01]  /*4bd0*/  IMAD.MOV.U32 R6, RZ, RZ, 0x1 ;  /* 0x00000001ff067424 */ /* 0x000fe200078e00ff */
[----:B------:R-:W-:Y:S01]  /*4be0*/  FSETP.GEU.AND P2, PT, |R39|, 6.5827683646048100446e-37, PT ;  /* 0x036000002700780b */ /* 0x000fe20003f4e200 */
[----:B------:R-:W-:Y:S01]  /*4bf0*/  BSSY.RECONVERGENT B2, `(.L_x_60) ;  /* 0x0000014000027945 */ /* 0x000fe20003800200 */
        /* <DEDUP_REMOVED lines=19> */
.L_x_61:
[----:B------:R-:W-:Y:S05]  /*4d30*/  BSYNC.RECONVERGENT B2 ;  /* 0x0000000000027941 */ /* 0x000fea0003800200 */
.L_x_60:
        /* <DEDUP_REMOVED lines=25> */
.L_x_63:
[----:B------:R-:W-:Y:S05]  /*4ed0*/  BSYNC.RECONVERGENT B2 ;  /* 0x0000000000027941 */ /* 0x000fea0003800200 */
.L_x_62:
[----:B------:R-:W-:Y:S02]  /*4ee0*/  IMAD.MOV.U32 R36, RZ, RZ, R2 ;  /* 0x000000ffff247224 */ /* 0x000fe400078e0002 */
[----:B------:R-:W-:-:S07]  /*4ef0*/  IMAD.MOV.U32 R37, RZ, RZ, R3 ;  /* 0x000000ffff257224 */ /* 0x000fce00078e0003 */
.L_x_52:
[----:B------:R-:W-:Y:S05]  /*4f00*/  BSYNC.RECONVERGENT B1 ;  /* 0x0000000000017941 */ /* 0x000fea0003800200 */
.L_x_51:
[----:B------:R-:W0:Y:S01]  /*4f10*/  LDC.64 R2, c[0x0][0x380] ;  /* 0x0000e000ff027b82 */ /* 0x000e220000000a00 */
[----:B------:R-:W-:-:S04]  /*4f20*/  IMAD.U32 R7, RZ, RZ, UR6 ;  /* 0x00000006ff077e24 */ /* 0x000fc8000f8e00ff */
[----:B0-----:R-:W-:-:S05]  /*4f30*/  IMAD.WIDE R2, R7, 0x4, R2 ;  /* 0x0000000407027825 */ /* 0x001fca00078e0202 */
[----:B------:R-:W2:Y:S02]  /*4f40*/  LDG.E R9, desc[UR10][R2.64+0x3d4] ;  /* 0x0003d40a02097981 */ /* 0x000ea4000c1e1900 */
[----:B--2---:R-:W-:-:S13]  /*4f50*/  ISETP.GE.AND P0, PT, R9, 0x1, PT ;  /* 0x000000010900780c */ /* 0x004fda0003f06270 */
[----:B------:R-:W-:Y:S05]  /*4f60*/  @!P0 BRA `(.L_x_64) ;  /* 0x0000000000508947 */ /* 0x000fea0003800000 */
[----:B------:R-:W0:Y:S01]  /*4f70*/  LDC.64 R6, c[0x0][0x380] ;  /* 0x0000e000ff067b82 */ /* 0x000e220000000a00 */
[----:B------:R-:W-:-:S07]  /*4f80*/  HFMA2 R0, -RZ, RZ, 0, 0 ;  /* 0x00000000ff007431 */ /* 0x000fce00000001ff */
.L_x_66:
[----:B------:R-:W-:-:S04]  /*4f90*/  IMAD.U32 R3, RZ, RZ, UR6 ;  /* 0x00000006ff037e24 */ /* 0x000fc8000f8e00ff */
[----:B------:R-:W-:-:S04]  /*4fa0*/  IMAD R3, R3, 0x2, R0 ;  /* 0x0000000203037824 */ /* 0x000fc800078e0200 */
[----:B0-----:R-:W-:-:S06]  /*4fb0*/  IMAD.WIDE R2, R3, 0x4, R6 ;  /* 0x0000000403027825 */ /* 0x001fcc00078e0206 */
[----:B------:R-:W2:Y:S02]  /*4fc0*/  LDG.E R2, desc[UR10][R2.64+0x514] ;  /* 0x0005140a02027981 */ /* 0x000ea4000c1e1900 */
[----:B--2---:R-:W-:-:S13]  /*4fd0*/  ISETP.NE.AND P0, PT, R2, UR17, PT ;  /* 0x0000001102007c0c */ /* 0x004fda000bf05270 */
[----:B------:R-:W-:Y:S05]  /*4fe0*/  @!P0 BRA `(.L_x_65) ;  /* 0x0000000000108947 */ /* 0x000fea0003800000 */
[----:B------:R-:W-:-:S05]  /*4ff0*/  VIADD R0, R0, 0x1 ;  /* 0x0000000100007836 */ /* 0x000fca0000000000 */
[----:B------:R-:W-:-:S13]  /*5000*/  ISETP.GE.AND P0, PT, R0, R9, PT ;  /* 0x000000090000720c */ /* 0x000fda0003f06270 */
[----:B------:R-:W-:Y:S05]  /*5010*/  @!P0 BRA `(.L_x_66) ;  /* 0xfffffffc00dc8947 */ /* 0x000fea000383ffff */
[----:B------:R-:W-:Y:S05]  /*5020*/  BRA `(.L_x_64) ;  /* 0x0000000000207947 */ /* 0x000fea0003800000 */
.L_x_65:
[----:B------:R-:W-:Y:S01]  /*5030*/  MOV R3, UR6 ;  /* 0x0000000600037c02 */ /* 0x000fe20008000f00 */
[----:B------:R-:W-:-:S04]  /*5040*/  UIMAD UR6, UR6, 0x10, UR5 ;  /* 0x00000010060678a4 */ /* 0x000fc8000f8e0205 */
[----:B------:R-:W-:Y:S02]  /*5050*/  IMAD R3, R3, 0x40, R4 ;  /* 0x0000004003037824 */ /* 0x000fe400078e0204 */
[C---:B------:R-:W-:Y:S02]  /*5060*/  LEA R7, R0.reuse, UR6, 0x3 ;  /* 0x0000000600077c11 */ /* 0x040fe4000f8e18ff */
[----:B------:R-:W-:-:S05]  /*5070*/  IMAD R3, R0, 0x20, R3 ;  /* 0x0000002000037824 */ /* 0x000fca00078e0203 */
[----:B------:R0:W-:Y:S04]  /*5080*/  STL.128 [R3], R36 ;  /* 0x0000002403007387 */ /* 0x0001e80000100c00 */
[----:B------:R0:W-:Y:S04]  /*5090*/  STL.128 [R3+0x10], R40 ;  /* 0x0000102803007387 */ /* 0x0001e80000100c00 */
[----:B------:R0:W-:Y:S02]  /*50a0*/  STL.64 [R7], R64 ;  /* 0x0000004007007387 */ /* 0x0001e40000100a00 */
.L_x_64:
[----:B------:R-:W-:Y:S05]  /*50b0*/  @P1 BRA `(.L_x_67) ;  /* 0xffffffc4007c1947 */ /* 0x000fea000383ffff */
[----:B------:R-:W-:-:S07]  /*50c0*/  IMAD.MOV.U32 R48, RZ, RZ, RZ ;  /* 0x000000ffff307224 */ /* 0x000fce00078e00ff */
.L_x_161:
[----:B0-2---:R-:W0:Y:S02]  /*50d0*/  LDC.64 R2, c[0x0][0x380] ;  /* 0x0000e000ff027b82 */ /* 0x005e240000000a00 */
[----:B0-----:R-:W-:-:S05]  /*50e0*/  IMAD.WIDE.U32 R6, R48, 0x4, R2 ;  /* 0x0000000430067825 */ /* 0x001fca00078e0002 */
[----:B------:R-:W2:Y:S04]  /*50f0*/  LDG.E R0, desc[UR10][R6.64+0xf18] ;  /* 0x000f180a06007981 */ /* 0x000ea8000c1e1900 */
[----:B------:R-:W3:Y:S01]  /*5100*/  LDG.E R8, desc[UR10][R6.64+0x1058] ;  /* 0x0010580a06087981 */ /* 0x000ee2000c1e1900 */
[----:B--2---:R-:W-:Y:S01]  /*5110*/  R2UR UR7, R0 ;  /* 0x00000000000772ca */ /* 0x004fe200000e0000 */
[----:B---3--:R-:W-:-:S05]  /*5120*/  IMAD.WIDE R44, R8, 0x4, R2 ;  /* 0x00000004082c7825 */ /* 0x008fca00078e0202 */
[----:B------:R0:W5:Y:S07]  /*5130*/  LDG.E R49, desc[UR10][R44.64+0x14] ;  /* 0x0000140a2c317981 */ /* 0x00016e000c1e1900 */
[----:B------:R-:W-:Y:S01]  /*5140*/  IMAD.U32 R11, RZ, RZ, UR7 ;  /* 0x00000007ff0b7e24 */ /* 0x000fe2000f8e00ff */
[----:B------:R-:W-:Y:S01]  /*5150*/  MOV R0, UR7 ;  /* 0x0000000700007c02 */ /* 0x000fe20008000f00 */
[----:B------:R0:W5:Y:S02]  /*5160*/  LDG.E R9, desc[UR10][R44.64+0x154] ;  /* 0x0001540a2c097981 */ /* 0x000164000c1e1900 */
[----:B------:R-:W-:-:S05]  /*5170*/  IMAD.WIDE R10, R11, 0x4, R2 ;  /* 0x000000040b0a7825 */ /* 0x000fca00078e0202 */
[----:B------:R-:W2:Y:S01]  /*5180*/  LDG.E R47, desc[UR10][R10.64+0x294] ;  /* 0x0002940a0a2f7981 */ /* 0x000ea2000c1e1900 */
[----:B------:R-:W-:-:S03]  /*5190*/  LEA R0, R0, UR12, 0x7 ;  /* 0x0000000c00007c11 */ /* 0x000fc6000f8e38ff */
        /* <DEDUP_REMOVED lines=9> */
[----:B------:R-:W-:-:S02]  /*5230*/  CS2R R60, SRZ ;  /* 0x00000000003c7805 */ /* 0x000fc4000001ff00 */
[----:B--2---:R-:W-:-:S13]  /*5240*/  ISETP.GE.AND P0, PT, R47, RZ, PT ;  /* 0x000000ff2f00720c */ /* 0x004fda0003f06270 */
[----:B0-----:R-:W-:Y:S05]  /*5250*/  @!P0 BRA `(.L_x_68) ;  /* 0x0000002400ac8947 */ /* 0x001fea0003800000 */
[----:B------:R-:W-:Y:S02]  /*5260*/  IMAD.U32 R0, RZ, RZ, UR7 ;  /* 0x00000007ff007e24 */ /* 0x000fe4000f8e00ff */
[----:B------:R-:W-:-:S03]  /*5270*/  IMAD.WIDE.U32 R6, R47, 0x4, R2 ;  /* 0x000000042f067825 */ /* 0x000fc600078e0002 */
[----:B------:R-:W-:-:S03]  /*5280*/  LEA R0, R0, UR13, 0x5 ;  /* 0x0000000d00007c11 */ /* 0x000fc6000f8e28ff */
[----:B------:R-:W2:Y:S04]  /*5290*/  LDG.E R7, desc[UR10][R6.64+0x154] ;  /* 0x0001540a06077981 */ /* 0x000ea8000c1e1900 */
[----:B------:R-:W3:Y:S04]  /*52a0*/  LDL.128 R44, [R0] ;  /* 0x00000000002c7983 */ /* 0x000ee80000100c00 */
[----:B------:R-:W4:Y:S01]  /*52b0*/  LDL.128 R52, [R0+0x10] ;  /* 0x0000100000347983 */ /* 0x000f220000100c00 */
[----:B------:R-:W-:Y:S01]  /*52c0*/  BSSY.RECONVERGENT B1, `(.L_x_69) ;  /* 0x0000260000017945 */ /* 0x000fe20003800200 */
[----:B------:R-:W-:-:S02]  /*52d0*/  CS2R R60, SRZ ;  /* 0x00000000003c7805 */ /* 0x000fc4000001ff00 */
[----:B--2--5:R-:W-:Y:S02]  /*52e0*/  ISETP.NE.AND P0, PT, R50, R7, PT ;  /* 0x000000073200720c */ /* 0x024fe40003f05270 */
[----:B------:R-:W-:Y:S01]  /*52f0*/  CS2R R6, SRZ ;  /* 0x0000000000067805 */ /* 0x000fe2000001ff00 */
[----:B---3--:R-:W-:Y:S02]  /*5300*/  DMUL R12, R12, R44 ;  /* 0x0000002c0c0c7228 */ /* 0x008fe40000000000 */
[----:B------:R-:W-:Y:S02]  /*5310*/  DMUL R22, R22, R46 ;  /* 0x0000002e16167228 */ /* 0x000fe40000000000 */
[----:B----4-:R-:W-:Y:S02]  /*5320*/  DMUL R32, R32, R52 ;  /* 0x0000003420207228 */ /* 0x010fe40000000000 */
[----:B------:R-:W-:Y:S02]  /*5330*/  DMUL R42, R42, R54 ;  /* 0x000000362a2a7228 */ /* 0x000fe40000000000 */
[----:B------:R-:W-:-:S02]  /*5340*/  DSETP.MAX.AND P1, P2, RZ, R12, PT ;  /* 0x0000000cff00722a */ /* 0x000fc40003a2f000 */
[----:B------:R-:W-:Y:S01]  /*5350*/  @P0 IMAD.MOV.U32 R2, RZ, RZ, R44 ;  /* 0x000000ffff020224 */ /* 0x000fe200078e002c */
[----:B------:R-:W-:Y:S01]  /*5360*/  @!P0 MOV R2, R46 ;  /* 0x0000002e00028202 */ /* 0x000fe20000000f00 */
[----:B------:R-:W-:Y:S02]  /*5370*/  IMAD.MOV.U32 R10, RZ, RZ, R13 ;  /* 0x000000ffff0a7224 */ /* 0x000fe400078e000d */
[----:B------:R-:W-:Y:S02]  /*5380*/  @P0 IMAD.MOV.U32 R3, RZ, RZ, R45 ;  /* 0x000000ffff030224 */ /* 0x000fe400078e002d */
[----:B------:R-:W-:Y:S01]  /*5390*/  @!P0 IMAD.MOV.U32 R3, RZ, RZ, R47 ;  /* 0x000000ffff038224 */ /* 0x000fe200078e002f */
[----:B------:R-:W-:Y:S01]  /*53a0*/  FSEL R11, R7, R10, P1 ;  /* 0x0000000a070b7208 */ /* 0x000fe20000800000 */
[----:B------:R-:W-:-:S04]  /*53b0*/  IMAD.MOV.U32 R7, RZ, RZ, R12 ;  /* 0x000000ffff077224 */ /* 0x000fc800078e000c */
[----:B------:R-:W-:Y:S01]  /*53c0*/  DMUL R14, R14, R2 ;  /* 0x000000020e0e7228 */ /* 0x000fe20000000000 */
[----:B------:R-:W-:Y:S01]  /*53d0*/  @P2 LOP3.LUT R11, R10, 0x80000, RZ, 0xfc, !PT ;  /* 0x000800000a0b2812 */ /* 0x000fe200078efcff */
[----:B------:R-:W-:Y:S01]  /*53e0*/  @P0 IMAD.MOV.U32 R3, RZ, RZ, R45 ;  /* 0x000000ffff030224 */ /* 0x000fe200078e002d */
[----:B------:R-:W-:Y:S01]  /*53f0*/  SEL R6, R6, R7, P1 ;  /* 0x0000000706067207 */ /* 0x000fe20000800000 */
[----:B------:R-:W-:Y:S01]  /*5400*/  @!P0 IMAD.MOV.U32 R3, RZ, RZ, R53 ;  /* 0x000000ffff038224 */ /* 0x000fe200078e0035 */
[----:B------:R-:W-:Y:S02]  /*5410*/  MOV R7, R11 ;  /* 0x0000000b00077202 */ /* 0x000fe40000000f00 */
[----:B------:R-:W-:Y:S01]  /*5420*/  @P0 MOV R2, R44 ;  /* 0x0000002c00020202 */ /* 0x000fe20000000f00 */
[----:B------:R-:W-:-:S03]  /*5430*/  @!P0 IMAD.MOV.U32 R2, RZ, RZ, R52 ;  /* 0x000000ffff028224 */ /* 0x000fc600078e0034 */
[----:B------:R-:W-:-:S03]  /*5440*/  DSETP.GT.AND P1, PT, R14, R6, PT ;  /* 0x000000060e00722a */ /* 0x000fc60003f24000 */
[----:B------:R-:W-:Y:S01]  /*5450*/  DMUL R16, R16, R2 ;  /* 0x0000000210107228 */ /* 0x000fe20000000000 */
[----:B------:R-:W-:Y:S02]  /*5460*/  @P0 IMAD.MOV.U32 R2, RZ, RZ, R46 ;  /* 0x000000ffff020224 */ /* 0x000fe400078e002e */
[----:B------:R-:W-:Y:S01]  /*5470*/  FSEL R10, R14, R6, P1 ;  /* 0x000000060e0a7208 */ /* 0x000fe20000800000 */
[----:B------:R-:W-:Y:S01]  /*5480*/  @P0 IMAD.MOV.U32 R6, RZ, RZ, R44 ;  /* 0x000000ffff060224 */ /* 0x000fe200078e002c */
[----:B------:R-:W-:Y:S01]  /*5490*/  FSEL R11, R15, R7, P1 ;  /* 0x000000070f0b7208 */ /* 0x000fe20000800000 */
[----:B------:R-:W-:Y:S01]  /*54a0*/  @P0 IMAD.MOV.U32 R7, RZ, RZ, R45 ;  /* 0x000000ffff070224 */ /* 0x000fe200078e002d */
[----:B------:R-:W-:Y:S01]  /*54b0*/  @!P0 MOV R7, R55 ;  /* 0x0000003700078202 */ /* 0x000fe20000000f00 */
[----:B------:R-:W-:Y:S02]  /*54c0*/  @!P0 IMAD.MOV.U32 R6, RZ, RZ, R54 ;  /* 0x000000ffff068224 */ /* 0x000fe400078e0036 */
[----:B------:R-:W-:Y:S01]  /*54d0*/  @P0 IMAD.MOV.U32 R3, RZ, RZ, R47 ;  /* 0x000000ffff030224 */ /* 0x000fe200078e002f */
[----:B------:R-:W-:Y:S01]  /*54e0*/  DSETP.GT.AND P1, PT, R16, R10, PT ;  /* 0x0000000a1000722a */ /* 0x000fe20003f24000 */
[----:B------:R-:W-:Y:S01]  /*54f0*/  @!P0 IMAD.MOV.U32 R2, RZ, RZ, R44 ;  /* 0x000000ffff028224 */ /* 0x000fe200078e002c */
[----:B------:R-:W-:Y:S01]  /*5500*/  @!P0 MOV R3, R45 ;  /* 0x0000002d00038202 */ /* 0x000fe20000000f00 */
[----:B------:R-:W-:-:S03]  /*5510*/  DMUL R18, R18, R6 ;  /* 0x0000000612127228 */ /* 0x000fc60000000000 */
[----:B------:R-:W-:Y:S02]  /*5520*/  FSEL R6, R16, R10, P1 ;  /* 0x0000000a10067208 */ /* 0x000fe40000800000 */
[----:B------:R-:W-:Y:S01]  /*5530*/  FSEL R7, R17, R11, P1 ;  /* 0x0000000b11077208 */ /* 0x000fe20000800000 */
[----:B------:R-:W-:Y:S01]  /*5540*/  DMUL R20, R20, R2 ;  /* 0x0000000214147228 */ /* 0x000fe20000000000 */
[----:B------:R-:W-:Y:S02]  /*5550*/  @P0 IMAD.MOV.U32 R2, RZ, RZ, R46 ;  /* 0x000000ffff020224 */ /* 0x000fe400078e002e */
[----:B------:R-:W-:Y:S02]  /*5560*/  @P0 IMAD.MOV.U32 R3, RZ, RZ, R47 ;  /* 0x000000ffff030224 */ /* 0x000fe400078e002f */
[----:B------:R-:W-:Y:S01]  /*5570*/  DSETP.GT.AND P1, PT, R18, R6, PT ;  /* 0x000000061200722a */ /* 0x000fe20003f24000 */
[----:B------:R-:W-:Y:S01]  /*5580*/  @!P0 IMAD.MOV.U32 R2, RZ, RZ, R52 ;  /* 0x000000ffff028224 */ /* 0x000fe200078e0034 */
[----:B------:R-:W-:-:S04]  /*5590*/  @!P0 MOV R3, R53 ;  /* 0x0000003500038202 */ /* 0x000fc80000000f00 */
        /* <DEDUP_REMOVED lines=8> */
[----:B------:R-:W-:Y:S01]  /*5620*/  FSEL R10, R20, R6, P1 ;  /* 0x00000006140a7208 */ /* 0x000fe20000800000 */
[----:B------:R-:W-:Y:S01]  /*5630*/  @P0 IMAD.MOV.U32 R6, RZ, RZ, R46 ;  /* 0x000000ffff060224 */ /* 0x000fe200078e002e */
[----:B------:R-:W-:Y:S01]  /*5640*/  FSEL R11, R21, R7, P1 ;  /* 0x00000007150b7208 */ /* 0x000fe20000800000 */
[----:B------:R-:W-:Y:S01]  /*5650*/  @P0 IMAD.MOV.U32 R7, RZ, RZ, R47 ;  /* 0x000000ffff070224 */ /* 0x000fe200078e002f */
[----:B------:R-:W-:Y:S01]  /*5660*/  @!P0 MOV R7, R55 ;  /* 0x0000003700078202 */ /* 0x000fe20000000f00 */
[----:B------:R-:W-:Y:S01]  /*5670*/  @!P0 IMAD.MOV.U32 R6, RZ, RZ, R54 ;  /* 0x000000ffff068224 */ /* 0x000fe200078e0036 */
[----:B------:R-:W-:Y:S02]  /*5680*/  DMUL R28, R28, R2 ;  /* 0x000000021c1c7228 */ /* 0x000fe40000000000 */
[----:B------:R-:W-:-:S03]  /*5690*/  DSETP.GT.AND P1, PT, R22, R10, PT ;  /* 0x0000000a1600722a */ /* 0x000fc60003f24000 */
[----:B------:R-:W-:Y:S01]  /*56a0*/  DMUL R26, R26, R6 ;  /* 0x000000061a1a7228 */ /* 0x000fe20000000000 */
[----:B------:R-:W-:Y:S02]  /*56b0*/  @P0 IMAD.MOV.U32 R6, RZ, RZ, R52 ;  /* 0x000000ffff060224 */ /* 0x000fe400078e0034 */
[----:B------:R-:W-:Y:S01]  /*56c0*/  FSEL R10, R22, R10, P1 ;  /* 0x0000000a160a7208 */ /* 0x000fe20000800000 */
[----:B------:R-:W-:Y:S01]  /*56d0*/  @P0 IMAD.MOV.U32 R7, RZ, RZ, R53 ;  /* 0x000000ffff070224 */ /* 0x000fe200078e0035 */
[----:B------:R-:W-:Y:S01]  /*56e0*/  FSEL R11, R23, R11, P1 ;  /* 0x0000000b170b7208 */ /* 0x000fe20000800000 */
[----:B------:R-:W-:Y:S01]  /*56f0*/  @!P0 IMAD.MOV.U32 R6, RZ, RZ, R46 ;  /* 0x000000ffff068224 */ /* 0x000fe200078e002e */
[----:B------:R-:W-:-:S04]  /*5700*/  @!P0 MOV R7, R47 ;  /* 0x0000002f00078202 */ /* 0x000fc80000000f00 */
[----:B------:R-:W-:Y:S02]  /*5710*/  DSETP.GT.AND P1, PT, R24, R10, PT ;  /* 0x0000000a1800722a */ /* 0x000fe40003f24000 */
[----:B------:R-:W-:-:S04]  /*5720*/  DMUL R30, R30, R6 ;  /* 0x000000061e1e7228 */ /* 0x000fc80000000000 */
[----:B------:R-:W-:Y:S02]  /*5730*/  FSEL R10, R24, R10, P1 ;  /* 0x0000000a180a7208 */ /* 0x000fe40000800000 */
[----:B------:R-:W-:-:S06]  /*5740*/  FSEL R11, R25, R11, P1 ;  /* 0x0000000b190b7208 */ /* 0x000fcc0000800000 */
[----:B------:R-:W-:-:S06]  /*5750*/  DSETP.GT.AND P1, PT, R26, R10, PT ;  /* 0x0000000a1a00722a */ /* 0x000fcc0003f24000 */
[----:B------:R-:W-:Y:S02]  /*5760*/  FSEL R2, R26, R10, P1 ;  /* 0x0000000a1a027208 */ /* 0x000fe40000800000 */
[----:B------:R-:W-:-:S06]  /*5770*/  FSEL R3, R27, R11, P1 ;  /* 0x0000000b1b037208 */ /* 0x000fcc0000800000 */
[----:B------:R-:W-:-:S06]  /*5780*/  DSETP.GT.AND P1, PT, R28, R2, PT ;  /* 0x000000021c00722a */ /* 0x000fcc0003f24000 */
[----:B------:R-:W-:Y:S01]  /*5790*/  FSEL R6, R28, R2, P1 ;  /* 0x000000021c067208 */ /* 0x000fe20000800000 */
[----:B------:R-:W-:Y:S01]  /*57a0*/  @P0 IMAD.MOV.U32 R2, RZ, RZ, R52 ;  /* 0x000000ffff020224 */ /* 0x000fe200078e0034 */
[----:B------:R-:W-:Y:S01]  /*57b0*/  FSEL R7, R29, R3, P1 ;  /* 0x000000031d077208 */ /* 0x000fe20000800000 */
[----:B------:R-:W-:Y:S01]  /*57c0*/  @P0 IMAD.MOV.U32 R3, RZ, RZ, R53 ;  /* 0x000000ffff030224 */ /* 0x000fe200078e0035 */
[----:B------:R-:W-:Y:S01]  /*57d0*/  @!P0 MOV R3, R55 ;  /* 0x0000003700038202 */ /* 0x000fe20000000f00 */
[----:B------:R-:W-:-:S03]  /*57e0*/  @!P0 IMAD.MOV.U32 R2, RZ, RZ, R54 ;  /* 0x000000ffff028224 */ /* 0x000fc600078e0036 */
[----:B------:R-:W-:-:S03]  /*57f0*/  DSETP.GT.AND P1, PT, R30, R6, PT ;  /* 0x000000061e00722a */ /* 0x000fc60003f24000 */
[----:B------:R-:W-:Y:S01]  /*5800*/  DMUL R34, R34, R2 ;  /* 0x0000000222227228 */ /* 0x000fe20000000000 */
[--C-:B------:R-:W-:Y:S02]  /*5810*/  @P0 IMAD.MOV.U32 R2, RZ, RZ, R54.reuse ;  /* 0x000000ffff020224 */ /* 0x100fe400078e0036 */
[----:B------:R-:W-:Y:S01]  /*5820*/  FSEL R10, R30, R6, P1 ;  /* 0x000000061e0a7208 */ /* 0x000fe20000800000 */
[----:B------:R-:W-:Y:S01]  /*5830*/  @P0 IMAD.MOV.U32 R6, RZ, RZ, R54 ;  /* 0x000000ffff060224 */ /* 0x000fe200078e0036 */
[----:B------:R-:W-:Y:S01]  /*5840*/  FSEL R11, R31, R7, P1 ;  /* 0x000000071f0b7208 */ /* 0x000fe20000800000 */
[--C-:B------:R-:W-:Y:S01]  /*5850*/  @P0 IMAD.MOV.U32 R7, RZ, RZ, R55.reuse ;  /* 0x000000ffff070224 */ /* 0x100fe200078e0037 */
[----:B------:R-:W-:Y:S01]  /*5860*/  @!P0 MOV R7, R45 ;  /* 0x0000002d00078202 */ /* 0x000fe20000000f00 */
[----:B------:R-:W-:Y:S02]  /*5870*/  @!P0 IMAD.MOV.U32 R6, RZ, RZ, R44 ;  /* 0x000000ffff068224 */ /* 0x000fe400078e002c */
[----:B------:R-:W-:Y:S01]  /*5880*/  @P0 IMAD.MOV.U32 R3, RZ, RZ, R55 ;  /* 0x000000ffff030224 */ /* 0x000fe200078e0037 */
[----:B------:R-:W-:Y:S01]  /*5890*/  DSETP.GT.AND P1, PT, R32, R10, PT ;  /* 0x0000000a2000722a */ /* 0x000fe20003f24000 */
[----:B------:R-:W-:Y:S01]  /*58a0*/  @!P0 IMAD.MOV.U32 R2, RZ, RZ, R46 ;  /* 0x000000ffff028224 */ /* 0x000fe200078e002e */
[----:B------:R-:W-:Y:S01]  /*58b0*/  @!P0 MOV R3, R47 ;  /* 0x0000002f00038202 */ /* 0x000fe20000000f00 */
[----:B------:R-:W-:Y:S01]  /*58c0*/  DMUL R36, R36, R6 ;  /* 0x0000000624247228 */ /* 0x000fe20000000000 */
[----:B------:R-:W-:-:S02]  /*58d0*/  @P0 IMAD.MOV.U32 R6, RZ, RZ, R54 ;  /* 0x000000ffff060224 */ /* 0x000fc400078e0036 */
[----:B------:R-:W-:Y:S01]  /*58e0*/  FSEL R10, R32, R10, P1 ;  /* 0x0000000a200a7208 */ /* 0x000fe20000800000 */
[----:B------:R-:W-:Y:S01]  /*58f0*/  @P0 IMAD.MOV.U32 R7, RZ, RZ, R55 ;  /* 0x000000ffff070224 */ /* 0x000fe200078e0037 */
[----:B------:R-:W-:Y:S01]  /*5900*/  FSEL R11, R33, R11, P1 ;  /* 0x0000000b210b7208 */ /* 0x000fe20000800000 */
[----:B------:R-:W-:Y:S01]  /*5910*/  DMUL R38, R38, R2 ;  /* 0x0000000226267228 */ /* 0x000fe20000000000 */
[----:B------:R-:W-:Y:S01]  /*5920*/  @!P0 IMAD.MOV.U32 R6, RZ, RZ, R52 ;  /* 0x000000ffff068224 */ /* 0x000fe200078e0034 */
[----:B------:R-:W-:-:S03]  /*5930*/  @!P0 MOV R7, R53 ;  /* 0x0000003500078202 */ /* 0x000fc60000000f00 */
[----:B------:R-:W-:-:S03]  /*5940*/  DSETP.GT.AND P1, PT, R34, R10, PT ;  /* 0x0000000a2200722a */ /* 0x000fc60003f24000 */
[----:B------:R-:W-:-:S03]  /*5950*/  DMUL R40, R40, R6 ;  /* 0x0000000628287228 */ /* 0x000fc60000000000 */
        /* <DEDUP_REMOVED lines=18> */
[----:B------:R-:W-:Y:S01]  /*5a80*/  BSSY.RECONVERGENT B0, `(.L_x_71) ;  /* 0x0000052000007945 */ /* 0x000fe20003800200 */
[--C-:B------:R-:W-:Y:S02]  /*5a90*/  IMAD.MOV.U32 R3, RZ, RZ, R59.reuse ;  /* 0x000000ffff037224 */ /* 0x100fe400078e003b */
[----:B------:R-:W-:Y:S02]  /*5aa0*/  IMAD.MOV.U32 R11, RZ, RZ, R59 ;  /* 0x000000ffff0b7224 */ /* 0x000fe400078e003b */
[----:B------:R-:W-:-:S06]  /*5ab0*/  IMAD.MOV.U32 R44, RZ, RZ, R58 ;  /* 0x000000ffff2c7224 */ /* 0x000fcc00078e003a */
[----:B------:R-:W-:-:S10]  /*5ac0*/  @!P0 DMUL R2, R58, 1.80143985094819840000e+16 ;  /* 0x435000003a028828 */ /* 0x000fd40000000000 */
[----:B------:R-:W-:Y:S01]  /*5ad0*/  @!P0 MOV R11, R3 ;  /* 0x00000003000b8202 */ /* 0x000fe20000000f00 */
[----:B------:R-:W-:-:S04]  /*5ae0*/  @!P0 IMAD.MOV.U32 R44, RZ, RZ, R2 ;  /* 0x000000ffff2c8224 */ /* 0x000fc800078e0002 */
[----:B------:R-:W-:-:S05]  /*5af0*/  VIADD R0, R11, 0xffffffff ;  /* 0xffffffff0b007836 */ /* 0x000fca0000000000 */
[----:B------:R-:W-:Y:S01]  /*5b00*/  ISETP.GT.U32.AND P1, PT, R0, 0x7feffffe, PT ;  /* 0x7feffffe0000780c */ /* 0x000fe20003f24070 */
[----:B------:R-:W-:Y:S01]  /*5b10*/  IMAD.MOV.U32 R0, RZ, RZ, -0x3ff ;  /* 0xfffffc01ff007424 */ /* 0x000fe200078e00ff */
[----:B------:R-:W-:-:S11]  /*5b20*/  @!P0 MOV R0, 0xfffffbcb ;  /* 0xfffffbcb00008802 */ /* 0x000fd60000000f00 */
[----:B------:R-:W-:Y:S05]  /*5b30*/  @P1 BRA `(.L_x_72) ;  /* 0x0000000400001947 */ /* 0x000fea0003800000 */
[C---:B------:R-:W-:Y:S01]  /*5b40*/  LOP3.LUT R2, R11.reuse, 0xfffff, RZ, 0xc0, !PT ;  /* 0x000fffff0b027812 */ /* 0x040fe200078ec0ff */
[----:B------:R-:W-:Y:S01]  /*5b50*/  IMAD.MOV.U32 R6, RZ, RZ, -0x748574fc ;  /* 0x8b7a8b04ff067424 */ /* 0x000fe200078e00ff */
[----:B------:R-:W-:Y:S01]  /*5b60*/  MOV R56, RZ ;  /* 0x000000ff00387202 */ /* 0x000fe20000000f00 */
[----:B------:R-:W-:Y:S01]  /*5b70*/  IMAD.MOV.U32 R7, RZ, RZ, 0x3ed0ee25 ;  /* 0x3ed0ee25ff077424 */ /* 0x000fe200078e00ff */
[----:B------:R-:W-:Y:S01]  /*5b80*/  LOP3.LUT R45, R2, 0x3ff00000, RZ, 0xfc, !PT ;  /* 0x3ff00000022d7812 */ /* 0x000fe200078efcff */
[----:B------:R-:W-:Y:S01]  /*5b90*/  UMOV UR8, 0x3ae80f1e ;  /* 0x3ae80f1e00087882 */ /* 0x000fe20000000000 */
        /* <DEDUP_REMOVED lines=11> */
[----:B0-----:R-:W-:-:S08]  /*5c50*/  DFMA R2, -R46, R56, 1 ;  /* 0x3ff000002e02742b */ /* 0x001fd00000000138 */
[----:B------:R-:W-:-:S08]  /*5c60*/  DFMA R2, R2, R2, R2 ;  /* 0x000000020202722b */ /* 0x000fd00000000002 */
        /* <DEDUP_REMOVED lines=12> */
[----:B------:R-:W-:-:S05]  /*5d30*/  DFMA R10, R44, -R54, R10 ;  /* 0x800000362c0a722b */ /* 0x000fca000000000a */
[----:B------:R-:W-:Y:S01]  /*5d40*/  DFMA R6, R2, R6, UR8 ;  /* 0x0000000802067e2b */ /* 0x000fe20008000006 */
[----:B------:R-:W-:Y:S01]  /*5d50*/  UMOV UR8, 0x2d1b5154 ;  /* 0x2d1b515400087882 */ /* 0x000fe20000000000 */
[----:B------:R-:W-:Y:S01]  /*5d60*/  UMOV UR9, 0x3f3c71c7 ;  /* 0x3f3c71c700097882 */ /* 0x000fe20000000000 */
[----:B------:R-:W-:-:S05]  /*5d70*/  DMUL R10, R56, R10 ;  /* 0x0000000a380a7228 */ /* 0x000fca0000000000 */
[----:B------:R-:W-:Y:S01]  /*5d80*/  DFMA R46, R2, R6, UR8 ;  /* 0x00000008022e7e2b */ /* 0x000fe20008000006 */
[----:B------:R-:W-:Y:S01]  /*5d90*/  UMOV UR8, 0x923be72d ;  /* 0x923be72d00087882 */ /* 0x000fe20000000000 */
[----:B------:R-:W-:Y:S01]  /*5da0*/  UMOV UR9, 0x3f624924 ;  /* 0x3f62492400097882 */ /* 0x000fe20000000000 */
[----:B------:R-:W-:Y:S02]  /*5db0*/  LOP3.LUT R6, R0, 0x80000000, RZ, 0x3c, !PT ;  /* 0x8000000000067812 */ /* 0x000fe400078e3cff */
[----:B------:R-:W-:-:S03]  /*5dc0*/  MOV R7, 0x43300000 ;  /* 0x4330000000077802 */ /* 0x000fc60000000f00 */
[----:B------:R-:W-:Y:S01]  /*5dd0*/  DFMA R46, R2, R46, UR8 ;  /* 0x00000008022e7e2b */ /* 0x000fe2000800002e */
[----:B------:R-:W-:Y:S01]  /*5de0*/  UMOV UR8, 0x9999a3c4 ;  /* 0x9999a3c400087882 */ /* 0x000fe20000000000 */
[----:B------:R-:W-:Y:S01]  /*5df0*/  UMOV UR9, 0x3f899999 ;  /* 0x3f89999900097882 */ /* 0x000fe20000000000 */
[----:B------:R-:W-:Y:S01]  /*5e00*/  DADD R6, R6, -UR18 ;  /* 0x8000001206067e29 */ /* 0x000fe20008000000 */
[----:B------:R-:W-:Y:S01]  /*5e10*/  UMOV UR18, 0xfefa39ef ;  /* 0xfefa39ef00127882 */ /* 0x000fe20000000000 */
[----:B------:R-:W-:-:S03]  /*5e20*/  UMOV UR19, 0x3fe62e42 ;  /* 0x3fe62e4200137882 */ /* 0x000fc60000000000 */
[----:B------:R-:W-:Y:S01]  /*5e30*/  DFMA R46, R2, R46, UR8 ;  /* 0x00000008022e7e2b */ /* 0x000fe2000800002e */
[----:B------:R-:W-:Y:S01]  /*5e40*/  UMOV UR8, 0x55555554 ;  /* 0x5555555400087882 */ /* 0x000fe20000000000 */
[----:B------:R-:W-:Y:S01]  /*5e50*/  UMOV UR9, 0x3fb55555 ;  /* 0x3fb5555500097882 */ /* 0x000fe20000000000 */
[----:B------:R-:W-:-:S05]  /*5e60*/  DFMA R44, R6, UR18, R54 ;  /* 0x00000012062c7c2b */ /* 0x000fca0008000036 */
        /* <DEDUP_REMOVED lines=13> */
.L_x_72:
[----:B------:R-:W-:Y:S01]  /*5f40*/  IMAD.MOV.U32 R6, RZ, RZ, 0x0 ;  /* 0x00000000ff067424 */ /* 0x000fe200078e00ff */
[----:B------:R-:W-:Y:S01]  /*5f50*/  LOP3.LUT P0, RZ, R3, 0x7fffffff, RZ, 0xc0, !PT ;  /* 0x7fffffff03ff7812 */ /* 0x000fe2000780c0ff */
[----:B------:R-:W-:-:S06]  /*5f60*/  IMAD.MOV.U32 R7, RZ, RZ, 0x7ff00000 ;  /* 0x7ff00000ff077424 */ /* 0x000fcc00078e00ff */
[----:B------:R-:W-:-:S10]  /*5f70*/  DFMA R6, R2, R6, +INF ;  /* 0x7ff000000206742b */ /* 0x000fd40000000006 */
[----:B------:R-:W-:Y:S02]  /*5f80*/  FSEL R44, R6, RZ, P0 ;  /* 0x000000ff062c7208 */ /* 0x000fe40000000000 */
[----:B------:R-:W-:-:S07]  /*5f90*/  FSEL R45, R7, -QNAN , P0 ;  /* 0xfff00000072d7808 */ /* 0x000fce0000000000 */
.L_x_73:
[----:B------:R-:W-:Y:S05]  /*5fa0*/  BSYNC.RECONVERGENT B0 ;  /* 0x0000000000007941 */ /* 0x000fea0003800200 */
.L_x_71:
[----:B------:R-:W0:Y:S01]  /*5fb0*/  MUFU.RCP64H R3, R59 ;  /* 0x0000003b00037308 */ /* 0x000e220000001800 */
[----:B------:R-:W-:Y:S01]  /*5fc0*/  IMAD.MOV.U32 R2, RZ, RZ, 0x1 ;  /* 0x00000001ff027424 */ /* 0x000fe200078e00ff */
[----:B------:R-:W-:Y:S01]  /*5fd0*/  FSETP.GEU.AND P1, PT, |R43|, 6.5827683646048100446e-37, PT ;  /* 0x036000002b00780b */ /* 0x000fe20003f2e200 */
[----:B------:R-:W-:Y:S01]  /*5fe0*/  BSSY.RECONVERGENT B2, `(.L_x_74) ;  /* 0x0000013000027945 */ /* 0x000fe20003800200 */
[----:B------:R-:W-:-:S03]  /*5ff0*/  DADD R60, RZ, R44 ;  /* 0x00000000ff3c7229 */ /* 0x000fc6000000002c */
        /* <DEDUP_REMOVED lines=17> */
.L_x_75:
[----:B------:R-:W-:Y:S05]  /*6110*/  BSYNC.RECONVERGENT B2 ;  /* 0x0000000000027941 */ /* 0x000fea0003800200 */
.L_x_74:
[----:B------:R-:W0:Y:S01]  /*6120*/  MUFU.RCP64H R3, R59 ;  /* 0x0000003b00037308 */ /* 0x000e220000001800 */
[----:B------:R-:W-:Y:S01]  /*6130*/  MOV R2, 0x1 ;  /* 0x0000000100027802 */ /* 0x000fe20000000f00 */
[----:B------:R-:W-:Y:S01]  /*6140*/  BSSY.RECONVERGENT B2, `(.L_x_76) ;  /* 0x0000017000027945 */ /* 0x000fe20003800200 */
[----:B------:R-:W-:-:S04]  /*6150*/  FSETP.GEU.AND P1, PT, |R41|, 6.5827683646048100446e-37, PT ;  /* 0x036000002900780b */ /* 0x000fc80003f2e200 */
        /* <DEDUP_REMOVED lines=21> */
.L_x_77:
[----:B------:R-:W-:Y:S05]  /*62b0*/  BSYNC.RECONVERGENT B2 ;  /* 0x0000000000027941 */ /* 0x000fea0003800200 */
.L_x_76:
        /* <DEDUP_REMOVED lines=23> */
.L_x_79:
[----:B------:R-:W-:Y:S05]  /*6430*/  BSYNC.RECONVERGENT B2 ;  /* 0x0000000000027941 */ /* 0x000fea0003800200 */
.L_x_78:
        /* <DEDUP_REMOVED lines=25> */
.L_x_81:
[----:B------:R-:W-:Y:S05]  /*65d0*/  BSYNC.RECONVERGENT B2 ;  /* 0x0000000000027941 */ /* 0x000fea0003800200 */
.L_x_80:
        /* <DEDUP_REMOVED lines=23> */
.L_x_83:
[----:B------:R-:W-:Y:S05]  /*6750*/  BSYNC.RECONVERGENT B2 ;  /* 0x0000000000027941 */ /* 0x000fea0003800200 */
.L_x_82:
        /* <DEDUP_REMOVED lines=23> */
[----:B------:R-:W-:Y:S01]  /*68d0*/  MOV R2, R6 ;  /* 0x0000000600027202 */ /* 0x000fe20000000f00 */
[----:B------:R-:W-:-:S07]  /*68e0*/  IMAD.MOV.U32 R3, RZ, RZ, R7 ;  /* 0x000000ffff037224 */ /* 0x000fce00078e0007 */
.L_x_85:
[----:B------:R-:W-:Y:S05]  /*68f0*/  BSYNC.RECONVERGENT B2 ;  /* 0x0000000000027941 */ /* 0x000fea0003800200 */
.L_x_84:
        /* <DEDUP_REMOVED lines=23> */
.L_x_87:
[----:B------:R-:W-:Y:S05]  /*6a70*/  BSYNC.RECONVERGENT B2 ;  /* 0x0000000000027941 */ /* 0x000fea0003800200 */
.L_x_86:
        /* <DEDUP_REMOVED lines=19> */
[----:B------:R-:W-:Y:S01]  /*6bb0*/  MOV R3, R59 ;  /* 0x0000003b00037202 */ /* 0x000fe20000000f00 */
[----:B------:R-:W-:Y:S01]  /*6bc0*/  IMAD.MOV.U32 R2, RZ, RZ, R58 ;  /* 0x000000ffff027224 */ /* 0x000fe200078e003a */
[----:B------:R-:W-:-:S07]  /*6bd0*/  MOV R0, 0x6bf0 ;  /* 0x00006bf000007802 */ /* 0x000fce0000000f00 */
[----:B------:R-:W-:Y:S05]  /*6be0*/  CALL.REL.NOINC `($__internal_0_$__cuda_sm20_div_rn_f64_full) ;  /* 0x000000b800847944 */ /* 0x000fea0003c00000 */
[----:B------:R-:W-:Y:S02]  /*6bf0*/  IMAD.MOV.U32 R2, RZ, RZ, R6 ;  /* 0x000000ffff027224 */ /* 0x000fe400078e0006 */
[----:B------:R-:W-:-:S07]  /*6c00*/  IMAD.MOV.U32 R3, RZ, RZ, R7 ;  /* 0x000000ffff037224 */ /* 0x000fce00078e0007 */
.L_x_89:
[----:B------:R-:W-:Y:S05]  /*6c10*/  BSYNC.RECONVERGENT B2 ;  /* 0x0000000000027941 */ /* 0x000fea0003800200 */
.L_x_88:
        /* <DEDUP_REMOVED lines=23> */
.L_x_91:
[----:B------:R-:W-:Y:S05]  /*6d90*/  BSYNC.RECONVERGENT B2 ;  /* 0x0000000000027941 */ /* 0x000fea0003800200 */
.L_x_90:
        /* <DEDUP_REMOVED lines=12> */
[----:B------:R-:W-:Y:S01]  /*6e60*/  IMAD.MOV.U32 R26, RZ, RZ, R6 ;  /* 0x000000ffff1a7224 */ /* 0x000fe200078e0006 */
[----:B------:R-:W-:-:S08]  /*6e70*/  MOV R27, R7 ;  /* 0x00000007001b7202 */ /* 0x000fd00000000f00 */
        /* <DEDUP_REMOVED lines=11> */
.L_x_93:
[----:B------:R-:W-:Y:S05]  /*6f30*/  BSYNC.RECONVERGENT B2 ;  /* 0x0000000000027941 */ /* 0x000fea0003800200 */
.L_x_92:
        /* <DEDUP_REMOVED lines=23> */
.L_x_95:
[----:B------:R-:W-:Y:S05]  /*70b0*/  BSYNC.RECONVERGENT B2 ;  /* 0x0000000000027941 */ /* 0x000fea0003800200 */
.L_x_94:
        /* <DEDUP_REMOVED lines=25> */
.L_x_97:
[----:B------:R-:W-:Y:S05]  /*7250*/  BSYNC.RECONVERGENT B2 ;  /* 0x0000000000027941 */ /* 0x000fea0003800200 */
.L_x_96:
        /* <DEDUP_REMOVED lines=23> */
.L_x_99:
[----:B------:R-:W-:Y:S05]  /*73d0*/  BSYNC.RECONVERGENT B2 ;  /* 0x0000000000027941 */ /* 0x000fea0003800200 */
.L_x_98:
        /* <DEDUP_REMOVED lines=25> */
.L_x_101:
[----:B------:R-:W-:Y:S05]  /*7570*/  BSYNC.RECONVERGENT B2 ;  /* 0x0000000000027941 */ /* 0x000fea0003800200 */
.L_x_100:
        /* <DEDUP_REMOVED lines=23> */
.L_x_103:
[----:B------:R-:W-:Y:S05]  /*76f0*/  BSYNC.RECONVERGENT B2 ;  /* 0x0000000000027941 */ /* 0x000fea0003800200 */
.L_x_102:
        /* <DEDUP_REMOVED lines=25> */
.L_x_105:
[----:B------:R-:W-:Y:S05]  /*7890*/  BSYNC.RECONVERGENT B2 ;  /* 0x0000000000027941 */ /* 0x000fea0003800200 */
.L_x_104:
[----:B------:R-:W-:Y:S02]  /*78a0*/  IMAD.MOV.U32 R12, RZ, RZ, R2 ;  /* 0x000000ffff0c7224 */ /* 0x000fe400078e0002 */
[----:B------:R-:W-:-:S07]  /*78b0*/  IMAD.MOV.U32 R13, RZ, RZ, R3 ;  /* 0x000000ffff0d7224 */ /* 0x000fce00078e0003 */
.L_x_70:
[----:B------:R-:W-:Y:S05]  /*78c0*/  BSYNC.RECONVERGENT B1 ;  /* 0x0000000000017941 */ /* 0x000fea0003800200 */
.L_x_69:
[----:B------:R-:W-:-:S04]  /*78d0*/  MOV R2, UR7 ;  /* 0x0000000700027c02 */ /* 0x000fc80008000f00 */
[----:B------:R-:W-:-:S06]  /*78e0*/  LEA R2, R2, UR14, 0x3 ;  /* 0x0000000e02027c11 */ /* 0x000fcc000f8e18ff */
[----:B------:R-:W2:Y:S02]  /*78f0*/  LDL.64 R2, [R2] ;  /* 0x0000000002027983 */ /* 0x000ea40000100a00 */
[----:B--2---:R-:W-:-:S11]  /*7900*/  DADD R60, R2, R60 ;  /* 0x00000000023c7229 */ /* 0x004fd6000000003c */
.L_x_68:
[----:B------:R-:W0:Y:S01]  /*7910*/  LDC.64 R2, c[0x0][0x380] ;  /* 0x0000e000ff027b82 */ /* 0x000e220000000a00 */
[----:B------:R-:W-:-:S04]  /*7920*/  IMAD.U32 R7, RZ, RZ, UR7 ;  /* 0x00000007ff077e24 */ /* 0x000fc8000f8e00ff */
[----:B0-----:R-:W-:-:S05]  /*7930*/  IMAD.WIDE R2, R7, 0x4, R2 ;  /* 0x0000000407027825 */ /* 0x001fca00078e0202 */
[----:B------:R-:W2:Y:S02]  /*7940*/  LDG.E R51, desc[UR10][R2.64+0x3d4] ;  /* 0x0003d40a02337981 */ /* 0x000ea4000c1e1900 */
[----:B--2---:R-:W-:-:S13]  /*7950*/  ISETP.GE.AND P0, PT, R51, 0x1, PT ;  /* 0x000000013300780c */ /* 0x004fda0003f06270 */
[----:B------:R-:W-:Y:S05]  /*7960*/  @!P0 BRA `(.L_x_106) ;  /* 0x0000002400d08947 */ /* 0x000fea0003800000 */
[----:B------:R-:W-:-:S07]  /*7970*/  IMAD.MOV.U32 R58, RZ, RZ, RZ ;  /* 0x000000ffff3a7224 */ /* 0x000fce00078e00ff */
.L_x_145:
[----:B------:R-:W0:Y:S01]  /*7980*/  LDC.64 R2, c[0x0][0x380] ;  /* 0x0000e000ff027b82 */ /* 0x000e220000000a00 */
[----:B------:R-:W-:-:S05]  /*7990*/  MOV R7, UR7 ;  /* 0x0000000700077c02 */ /* 0x000fca0008000f00 */
[----:B------:R-:W-:-:S04]  /*79a0*/  IMAD R7, R7, 0x2, R58 ;  /* 0x0000000207077824 */ /* 0x000fc800078e023a */
[----:B0-----:R-:W-:-:S06]  /*79b0*/  IMAD.WIDE R6, R7, 0x4, R2 ;  /* 0x0000000407067825 */ /* 0x001fcc00078e0202 */
[----:B------:R-:W2:Y:S02]  /*79c0*/  LDG.E R7, desc[UR10][R6.64+0x514] ;  /* 0x0005140a06077981 */ /* 0x000ea4000c1e1900 */
[----:B--2---:R-:W-:-:S13]  /*79d0*/  ISETP.NE.AND P0, PT, R7, R8, PT ;  /* 0x000000080700720c */ /* 0x004fda0003f05270 */
[----:B------:R-:W-:Y:S05]  /*79e0*/  @!P0 BRA `(.L_x_107) ;  /* 0x0000002400a48947 */ /* 0x000fea0003800000 */
[----:B------:R-:W-:-:S04]  /*79f0*/  IMAD.WIDE R2, R7, 0x4, R2 ;  /* 0x0000000407027825 */ /* 0x000fc800078e0202 */
[----:B------:R-:W-:Y:S02]  /*7a00*/  IMAD.U32 R7, RZ, RZ, UR7 ;  /* 0x00000007ff077e24 */ /* 0x000fe4000f8e00ff */
[----:B------:R-:W2:Y:S02]  /*7a10*/  LDG.E R3, desc[UR10][R2.64+0x154] ;  /* 0x0001540a02037981 */ /* 0x000ea4000c1e1900 */
[----:B------:R-:W-:-:S05]  /*7a20*/  IMAD R7, R7, 0x40, R4 ;  /* 0x0000004007077824 */ /* 0x000fca00078e0204 */
[----:B------:R-:W-:-:S05]  /*7a30*/  LEA R0, R58, R7, 0x5 ;  /* 0x000000073a007211 */ /* 0x000fca00078e28ff */
[----:B------:R-:W3:Y:S04]  /*7a40*/  LDL.128 R44, [R0] ;  /* 0x00000000002c7983 */ /* 0x000ee80000100c00 */
[----:B------:R-:W4:Y:S01]  /*7a50*/  LDL.128 R52, [R0+0x10] ;  /* 0x0000100000347983 */ /* 0x000f220000100c00 */
[----:B------:R-:W-:Y:S01]  /*7a60*/  BSSY.RECONVERGENT B1, `(.L_x_108) ;  /* 0x000025d000017945 */ /* 0x000fe20003800200 */
[----:B--2--5:R-:W-:Y:S02]  /*7a70*/  ISETP.NE.AND P0, PT, R50, R3, PT ;  /* 0x000000033200720c */ /* 0x024fe40003f05270 */
[----:B------:R-:W-:Y:S01]  /*7a80*/  CS2R R2, SRZ ;  /* 0x0000000000027805 */ /* 0x000fe2000001ff00 */
[----:B---3--:R-:W-:-:S10]  /*7a90*/  DMUL R12, R12, R44 ;  /* 0x0000002c0c0c7228 */ /* 0x008fd40000000000 */
[--C-:B------:R-:W-:Y:S01]  /*7aa0*/  @P0 IMAD.MOV.U32 R6, RZ, RZ, R44.reuse ;  /* 0x000000ffff060224 */ /* 0x100fe200078e002c */
[----:B------:R-:W-:Y:S01]  /*7ab0*/  @!P0 MOV R6, R46 ;  /* 0x0000002e00068202 */ /* 0x000fe20000000f00 */
[----:B------:R-:W-:Y:S01]  /*7ac0*/  @P0 IMAD.MOV.U32 R7, RZ, RZ, R45 ;  /* 0x000000ffff070224 */ /* 0x000fe200078e002d */
[----:B------:R-:W-:Y:S01]  /*7ad0*/  DMUL R22, R22, R46 ;  /* 0x0000002e16167228 */ /* 0x000fe20000000000 */
[----:B------:R-:W-:Y:S01]  /*7ae0*/  @!P0 IMAD.MOV.U32 R7, RZ, RZ, R47 ;  /* 0x000000ffff078224 */ /* 0x000fe200078e002f */
[----:B----4-:R-:W-:Y:S02]  /*7af0*/  DMUL R32, R32, R52 ;  /* 0x0000003420207228 */ /* 0x010fe40000000000 */
[----:B------:R-:W-:Y:S01]  /*7b00*/  DSETP.MAX.AND P1, P2, RZ, R12, PT ;  /* 0x0000000cff00722a */ /* 0x000fe20003a2f000 */
[----:B------:R-:W-:Y:S02]  /*7b10*/  IMAD.MOV.U32 R10, RZ, RZ, R13 ;  /* 0x000000ffff0a7224 */ /* 0x000fe400078e000d */
[----:B------:R-:W-:Y:S01]  /*7b20*/  DMUL R14, R14, R6 ;  /* 0x000000060e0e7228 */ /* 0x000fe20000000000 */
[----:B------:R-:W-:Y:S01]  /*7b30*/  @P0 IMAD.MOV.U32 R6, RZ, RZ, R44 ;  /* 0x000000ffff060224 */ /* 0x000fe200078e002c */
[----:B------:R-:W-:Y:S01]  /*7b40*/  @!P0 MOV R6, R52 ;  /* 0x0000003400068202 */ /* 0x000fe20000000f00 */
[----:B------:R-:W-:Y:S01]  /*7b50*/  @P0 IMAD.MOV.U32 R7, RZ, RZ, R45 ;  /* 0x000000ffff070224 */ /* 0x000fe200078e002d */
[----:B------:R-:W-:Y:S01]  /*7b60*/  FSEL R11, R3, R10, P1 ;  /* 0x0000000a030b7208 */ /* 0x000fe20000800000 */
[----:B------:R-:W-:Y:S01]  /*7b70*/  @!P0 IMAD.MOV.U32 R7, RZ, RZ, R53 ;  /* 0x000000ffff078224 */ /* 0x000fe200078e0035 */
[----:B------:R-:W-:Y:S01]  /*7b80*/  MOV R3, R12 ;  /* 0x0000000c00037202 */ /* 0x000fe20000000f00 */
[----:B------:R-:W-:-:S04]  /*7b90*/  DMUL R42, R42, R54 ;  /* 0x000000362a2a7228 */ /* 0x000fc80000000000 */
[----:B------:R-:W-:Y:S01]  /*7ba0*/  @P2 LOP3.LUT R11, R10, 0x80000, RZ, 0xfc, !PT ;  /* 0x000800000a0b2812 */ /* 0x000fe200078efcff */
[----:B------:R-:W-:Y:S01]  /*7bb0*/  DMUL R16, R16, R6 ;  /* 0x0000000610107228 */ /* 0x000fe20000000000 */
[----:B------:R-:W-:Y:S01]  /*7bc0*/  SEL R2, R2, R3, P1 ;  /* 0x0000000302027207 */ /* 0x000fe20000800000 */
[----:B------:R-:W-:Y:S01]  /*7bd0*/  @P0 IMAD.MOV.U32 R6, RZ, RZ, R46 ;  /* 0x000000ffff060224 */ /* 0x000fe200078e002e */
[-C--:B------:R-:W-:Y:S01]  /*7be0*/  @P0 MOV R10, R44.reuse ;  /* 0x0000002c000a0202 */ /* 0x080fe20000000f00 */
[----:B------:R-:W-:Y:S01]  /*7bf0*/  IMAD.MOV.U32 R3, RZ, RZ, R11 ;  /* 0x000000ffff037224 */ /* 0x000fe200078e000b */
[----:B------:R-:W-:Y:S01]  /*7c00*/  @!P0 MOV R6, R44 ;  /* 0x0000002c00068202 */ /* 0x000fe20000000f00 */
[----:B------:R-:W-:Y:S01]  /*7c10*/  @P0 IMAD.MOV.U32 R11, RZ, RZ, R45 ;  /* 0x000000ffff0b0224 */ /* 0x000fe200078e002d */
[----:B------:R-:W-:Y:S01]  /*7c20*/  @!P0 MOV R11, R55 ;  /* 0x00000037000b8202 */ /* 0x000fe20000000f00 */
[----:B------:R-:W-:Y:S02]  /*7c30*/  @!P0 IMAD.MOV.U32 R10, RZ, RZ, R54 ;  /* 0x000000ffff0a8224 */ /* 0x000fe400078e0036 */
[----:B------:R-:W-:Y:S01]  /*7c40*/  DSETP.GT.AND P1, PT, R14, R2, PT ;  /* 0x000000020e00722a */ /* 0x000fe20003f24000 */
[----:B------:R-:W-:-:S02]  /*7c50*/  @P0 IMAD.MOV.U32 R7, RZ, RZ, R47 ;  /* 0x000000ffff070224 */ /* 0x000fc400078e002f */
[----:B------:R-:W-:Y:S01]  /*7c60*/  @!P0 IMAD.MOV.U32 R7, RZ, RZ, R45 ;  /* 0x000000ffff078224 */ /* 0x000fe200078e002d */
[----:B------:R-:W-:Y:S02]  /*7c70*/  DMUL R18, R18, R10 ;  /* 0x0000000a12127228 */ /* 0x000fe40000000000 */
[----:B------:R-:W-:Y:S01]  /*7c80*/  FSEL R2, R14, R2, P1 ;  /* 0x000000020e027208 */ /* 0x000fe20000800000 */
[----:B------:R-:W-:Y:S01]  /*7c90*/  @P0 IMAD.MOV.U32 R11, RZ, RZ, R47 ;  /* 0x000000ffff0b0224 */ /* 0x000fe200078e002f */
[----:B------:R-:W-:Y:S01]  /*7ca0*/  FSEL R3, R15, R3, P1 ;  /* 0x000000030f037208 */ /* 0x000fe20000800000 */
[----:B------:R-:W-:Y:S01]  /*7cb0*/  DMUL R20, R20, R6 ;  /* 0x0000000614147228 */ /* 0x000fe20000000000 */
[----:B------:R-:W-:Y:S01]  /*7cc0*/  @P0 MOV R10, R46 ;  /* 0x0000002e000a0202 */ /* 0x000fe20000000f00 */
[----:B------:R-:W-:Y:S01]  /*7cd0*/  @P0 IMAD.MOV.U32 R6, RZ, RZ, R46 ;  /* 0x000000ffff060224 */ /* 0x000fe200078e002e */
[----:B------:R-:W-:Y:S01]  /*7ce0*/  @P0 MOV R7, R47 ;  /* 0x0000002f00070202 */ /* 0x000fe20000000f00 */
[----:B------:R-:W-:Y:S01]  /*7cf0*/  @!P0 IMAD.MOV.U32 R6, RZ, RZ, R52 ;  /* 0x000000ffff068224 */ /* 0x000fe200078e0034 */
[----:B------:R-:W-:Y:S01]  /*7d00*/  DSETP.GT.AND P1, PT, R16, R2, PT ;  /* 0x000000021000722a */ /* 0x000fe20003f24000 */
[----:B------:R-:W-:Y:S01]  /*7d10*/  @!P0 IMAD.MOV.U32 R7, RZ, RZ, R53 ;  /* 0x000000ffff078224 */ /* 0x000fe200078e0035 */
[----:B------:R-:W-:Y:S01]  /*7d20*/  @!P0 MOV R11, R55 ;  /* 0x00000037000b8202 */ /* 0x000fe20000000f00 */
[----:B------:R-:W-:-:S03]  /*7d30*/  @!P0 IMAD.MOV.U32 R10, RZ, RZ, R54 ;  /* 0x000000ffff0a8224 */ /* 0x000fc600078e0036 */
[----:B------:R-:W-:Y:S01]  /*7d40*/  FSEL R2, R16, R2, P1 ;  /* 0x0000000210027208 */ /* 0x000fe20000800000 */
[----:B------:R-:W-:Y:S01]  /*7d50*/  DMUL R24, R24, R6 ;  /* 0x0000000618187228 */ /* 0x000fe20000000000 */
[----:B------:R-:W-:Y:S01]  /*7d60*/  FSEL R3, R17, R3, P1 ;  /* 0x0000000311037208 */ /* 0x000fe20000800000 */
[----:B------:R-:W-:Y:S01]  /*7d70*/  DMUL R26, R26, R10 ;  /* 0x0000000a1a1a7228 */ /* 0x000fe20000000000 */
[--C-:B------:R-:W-:Y:S01]  /*7d80*/  @P0 IMAD.MOV.U32 R6, RZ, RZ, R52.reuse ;  /* 0x000000ffff060224 */ /* 0x100fe200078e0034 */
[----:B------:R-:W-:Y:S01]  /*7d90*/  @!P0 MOV R6, R44 ;  /* 0x0000002c00068202 */ /* 0x000fe20000000f00 */
[----:B------:R-:W-:Y:S01]  /*7da0*/  @P0 IMAD.MOV.U32 R7, RZ, RZ, R53 ;  /* 0x000000ffff070224 */ /* 0x000fe200078e0035 */
[----:B------:R-:W-:Y:S01]  /*7db0*/  @P0 MOV R11, R53 ;  /* 0x00000035000b0202 */ /* 0x000fe20000000f00 */
[----:B------:R-:W-:Y:S01]  /*7dc0*/  DSETP.GT.AND P1, PT, R18, R2, PT ;  /* 0x000000021200722a */ /* 0x000fe20003f24000 */
[----:B------:R-:W-:Y:S02]  /*7dd0*/  @!P0 IMAD.MOV.U32 R7, RZ, RZ, R45 ;  /* 0x000000ffff078224 */ /* 0x000fe400078e002d */
[----:B------:R-:W-:-:S02]  /*7de0*/  @P0 IMAD.MOV.U32 R10, RZ, RZ, R52 ;  /* 0x000000ffff0a0224 */ /* 0x000fc400078e0034 */
[----:B------:R-:W-:Y:S01]  /*7df0*/  @!P0 IMAD.MOV.U32 R10, RZ, RZ, R46 ;  /* 0x000000ffff0a8224 */ /* 0x000fe200078e002e */
[----:B------:R-:W-:Y:S01]  /*7e00*/  FSEL R2, R18, R2, P1 ;  /* 0x0000000212027208 */ /* 0x000fe20000800000 */
[----:B------:R-:W-:Y:S01]  /*7e10*/  DMUL R28, R28, R6 ;  /* 0x000000061c1c7228 */ /* 0x000fe20000000000 */
[----:B------:R-:W-:Y:S01]  /*7e20*/  FSEL R3, R19, R3, P1 ;  /* 0x0000000313037208 */ /* 0x000fe20000800000 */
[----:B------:R-:W-:Y:S01]  /*7e30*/  @!P0 IMAD.MOV.U32 R11, RZ, RZ, R47 ;  /* 0x000000ffff0b8224 */ /* 0x000fe200078e002f */
[----:B------:R-:W-:Y:S01]  /*7e40*/  @P0 MOV R6, R52 ;  /* 0x0000003400060202 */ /* 0x000fe20000000f00 */
[----:B------:R-:W-:Y:S01]  /*7e50*/  @P0 IMAD.MOV.U32 R7, RZ, RZ, R53 ;  /* 0x000000ffff070224 */ /* 0x000fe200078e0035 */
[----:B------:R-:W-:Y:S01]  /*7e60*/  @!P0 MOV R7, R55 ;  /* 0x0000003700078202 */ /* 0x000fe20000000f00 */
[--C-:B------:R-:W-:Y:S01]  /*7e70*/  @!P0 IMAD.MOV.U32 R6, RZ, RZ, R54.reuse ;  /* 0x000000ffff068224 */ /* 0x100fe200078e0036 */
[----:B------:R-:W-:Y:S02]  /*7e80*/  DSETP.GT.AND P1, PT, R20, R2, PT ;  /* 0x000000021400722a */ /* 0x000fe40003f24000 */
[----:B------:R-:W-:Y:S01]  /*7e90*/  DMUL R30, R30, R10 ;  /* 0x0000000a1e1e7228 */ /* 0x000fe20000000000 */
[----:B------:R-:W-:-:S02]  /*7ea0*/  @P0 IMAD.MOV.U32 R10, RZ, RZ, R54 ;  /* 0x000000ffff0a0224 */ /* 0x000fc400078e0036 */
[----:B------:R-:W-:Y:S01]  /*7eb0*/  DMUL R34, R34, R6 ;  /* 0x0000000622227228 */ /* 0x000fe20000000000 */
[----:B------:R-:W-:Y:S01]  /*7ec0*/  FSEL R2, R20, R2, P1 ;  /* 0x0000000214027208 */ /* 0x000fe20000800000 */
[----:B------:R-:W-:Y:S01]  /*7ed0*/  @P0 IMAD.MOV.U32 R11, RZ, RZ, R55 ;  /* 0x000000ffff0b0224 */ /* 0x000fe200078e0037 */
[----:B------:R-:W-:Y:S01]  /*7ee0*/  FSEL R3, R21, R3, P1 ;  /* 0x0000000315037208 */ /* 0x000fe20000800000 */
[----:B------:R-:W-:Y:S01]  /*7ef0*/  @!P0 IMAD.MOV.U32 R11, RZ, RZ, R45 ;  /* 0x000000ffff0b8224 */ /* 0x000fe200078e002d */
[----:B------:R-:W-:Y:S01]  /*7f00*/  @!P0 MOV R10, R44 ;  /* 0x0000002c000a8202 */ /* 0x000fe20000000f00 */
[----:B------:R-:W-:Y:S01]  /*7f10*/  @P0 IMAD.MOV.U32 R6, RZ, RZ, R54 ;  /* 0x000000ffff060224 */ /* 0x000fe200078e0036 */
[----:B------:R-:W-:Y:S01]  /*7f20*/  @P0 MOV R7, R55 ;  /* 0x0000003700070202 */ /* 0x000fe20000000f00 */
[----:B------:R-:W-:Y:S01]  /*7f30*/  @!P0 IMAD.MOV.U32 R6, RZ, RZ, R46 ;  /* 0x000000ffff068224 */ /* 0x000fe200078e002e */
[----:B------:R-:W-:Y:S01]  /*7f40*/  DSETP.GT.AND P1, PT, R22, R2, PT ;  /* 0x000000021600722a */ /* 0x000fe20003f24000 */
[----:B------:R-:W-:Y:S01]  /*7f50*/  @!P0 IMAD.MOV.U32 R7, RZ, RZ, R47 ;  /* 0x000000ffff078224 */ /* 0x000fe200078e002f */
[----:B------:R-:W-:Y:S01]  /*7f60*/  DMUL R36, R36, R10 ;  /* 0x0000000a24247228 */ /* 0x000fe20000000000 */
[----:B------:R-:W-:Y:S01]  /*7f70*/  @P0 MOV R10, R54 ;  /* 0x00000036000a0202 */ /* 0x000fe20000000f00 */
[----:B------:R-:W-:-:S02]  /*7f80*/  @P0 IMAD.MOV.U32 R11, RZ, RZ, R55 ;  /* 0x000000ffff0b0224 */ /* 0x000fc400078e0037 */
[----:B------:R-:W-:Y:S01]  /*7f90*/  FSEL R2, R22, R2, P1 ;  /* 0x0000000216027208 */ /* 0x000fe20000800000 */
[----:B------:R-:W-:Y:S01]  /*7fa0*/  DMUL R38, R38, R6 ;  /* 0x0000000626267228 */ /* 0x000fe20000000000 */
        /* <DEDUP_REMOVED lines=44> */
[----:B------:R-:W-:-:S03]  /*8270*/  @!P0 MOV R54, R2 ;  /* 0x0000000200368202 */ /* 0x000fc60000000f00 */
[----:B------:R-:W-:-:S05]  /*8280*/  VIADD R0, R11, 0xffffffff ;  /* 0xffffffff0b007836 */ /* 0x000fca0000000000 */
[----:B------:R-:W-:Y:S02]  /*8290*/  ISETP.GT.U32.AND P1, PT, R0, 0x7feffffe, PT ;  /* 0x7feffffe0000780c */ /* 0x000fe40003f24070 */
[----:B------:R-:W-:Y:S01]  /*82a0*/  MOV R0, 0xfffffc01 ;  /* 0xfffffc0100007802 */ /* 0x000fe20000000f00 */
[----:B------:R-:W-:-:S10]  /*82b0*/  @!P0 IMAD.MOV.U32 R0, RZ, RZ, -0x435 ;  /* 0xfffffbcbff008424 */ /* 0x000fd400078e00ff */
[----:B------:R-:W-:Y:S05]  /*82c0*/  @P1 BRA `(.L_x_111) ;  /* 0x0000000000f81947 */ /* 0x000fea0003800000 */
[C---:B------:R-:W-:Y:S01]  /*82d0*/  LOP3.LUT R2, R11.reuse, 0xfffff, RZ, 0xc0, !PT ;  /* 0x000fffff0b027812 */ /* 0x040fe200078ec0ff */
[----:B------:R-:W-:Y:S01]  /*82e0*/  UMOV UR8, 0x3ae80f1e ;  /* 0x3ae80f1e00087882 */ /* 0x000fe20000000000 */
[----:B------:R-:W-:Y:S01]  /*82f0*/  UMOV UR9, 0x3eb1380b ;  /* 0x3eb1380b00097882 */ /* 0x000fe20000000000 */
[----:B------:R-:W-:Y:S01]  /*8300*/  LEA.HI R0, R11, R0, RZ, 0xc ;  /* 0x000000000b007211 */ /* 0x000fe200078f60ff */
[----:B------:R-:W-:Y:S01]  /*8310*/  IMAD.MOV.U32 R11, RZ, RZ, 0x43300000 ;  /* 0x43300000ff0b7424 */ /* 0x000fe200078e00ff */
[----:B------:R-:W-:Y:S02]  /*8320*/  LOP3.LUT R55, R2, 0x3ff00000, RZ, 0xfc, !PT ;  /* 0x3ff0000002377812 */ /* 0x000fe400078efcff */
[----:B------:R-:W-:Y:S02]  /*8330*/  MOV R2, RZ ;  /* 0x000000ff00027202 */ /* 0x000fe40000000f00 */
[----:B------:R-:W-:-:S13]  /*8340*/  ISETP.GE.U32.AND P0, PT, R55, 0x3ff6a09f, PT ;  /* 0x3ff6a09f3700780c */ /* 0x000fda0003f06070 */
[----:B------:R-:W-:Y:S01]  /*8350*/  @P0 VIADD R3, R55, 0xfff00000 ;  /* 0xfff0000037030836 */ /* 0x000fe20000000000 */
[----:B------:R-:W-:-:S03]  /*8360*/  @P0 IADD3 R0, PT, PT, R0, 0x1, RZ ;  /* 0x0000000100000810 */ /* 0x000fc60007ffe0ff */
[----:B------:R-:W-:Y:S01]  /*8370*/  @P0 IMAD.MOV.U32 R55, RZ, RZ, R3 ;  /* 0x000000ffff370224 */ /* 0x000fe200078e0003 */
[----:B------:R-:W-:-:S05]  /*8380*/  LOP3.LUT R10, R0, 0x80000000, RZ, 0x3c, !PT ;  /* 0x80000000000a7812 */ /* 0x000fca00078e3cff */
[C---:B------:R-:W-:Y:S02]  /*8390*/  DADD R6, R54.reuse, 1 ;  /* 0x3ff0000036067429 */ /* 0x040fe40000000000 */
[----:B------:R-:W-:-:S04]  /*83a0*/  DADD R54, R54, -1 ;  /* 0xbff0000036367429 */ /* 0x000fc80000000000 */
[----:B------:R-:W0:Y:S02]  /*83b0*/  MUFU.RCP64H R3, R7 ;  /* 0x0000000700037308 */ /* 0x000e240000001800 */
[----:B0-----:R-:W-:-:S08]  /*83c0*/  DFMA R52, -R6, R2, 1 ;  /* 0x3ff000000634742b */ /* 0x001fd00000000102 */
[----:B------:R-:W-:-:S08]  /*83d0*/  DFMA R52, R52, R52, R52 ;  /* 0x000000343434722b */ /* 0x000fd00000000034 */
[----:B------:R-:W-:Y:S01]  /*83e0*/  DFMA R52, R2, R52, R2 ;  /* 0x000000340234722b */ /* 0x000fe20000000002 */
[----:B------:R-:W-:Y:S02]  /*83f0*/  IMAD.MOV.U32 R2, RZ, RZ, -0x748574fc ;  /* 0x8b7a8b04ff027424 */ /* 0x000fe400078e00ff */
[----:B------:R-:W-:-:S05]  /*8400*/  IMAD.MOV.U32 R3, RZ, RZ, 0x3ed0ee25 ;  /* 0x3ed0ee25ff037424 */ /* 0x000fca00078e00ff */
[----:B------:R-:W-:-:S08]  /*8410*/  DMUL R46, R54, R52 ;  /* 0x00000034362e7228 */ /* 0x000fd00000000000 */
[----:B------:R-:W-:-:S08]  /*8420*/  DFMA R46, R54, R52, R46 ;  /* 0x00000034362e722b */ /* 0x000fd0000000002e */
[----:B------:R-:W-:-:S08]  /*8430*/  DMUL R44, R46, R46 ;  /* 0x0000002e2e2c7228 */ /* 0x000fd00000000000 */
[----:B------:R-:W-:Y:S01]  /*8440*/  DFMA R2, R44, UR8, R2 ;  /* 0x000000082c027c2b */ /* 0x000fe20008000002 */
[----:B------:R-:W-:Y:S01]  /*8450*/  UMOV UR8, 0x9f02676f ;  /* 0x9f02676f00087882 */ /* 0x000fe20000000000 */
[----:B------:R-:W-:-:S06]  /*8460*/  UMOV UR9, 0x3ef3b266 ;  /* 0x3ef3b26600097882 */ /* 0x000fcc0000000000 */
[----:B------:R-:W-:Y:S01]  /*8470*/  DFMA R6, R44, R2, UR8 ;  /* 0x000000082c067e2b */ /* 0x000fe20008000002 */
        /* <DEDUP_REMOVED lines=17> */
[----:B------:R-:W-:Y:S02]  /*8590*/  UMOV UR9, 0x43300000 ;  /* 0x4330000000097882 */ /* 0x000fe40000000000 */
[----:B------:R-:W-:Y:S01]  /*85a0*/  DADD R10, R10, -UR8 ;  /* 0x800000080a0a7e29 */ /* 0x000fe20008000000 */
[----:B------:R-:W-:Y:S01]  /*85b0*/  UMOV UR8, 0x55555554 ;  /* 0x5555555400087882 */ /* 0x000fe20000000000 */
[----:B------:R-:W-:Y:S02]  /*85c0*/  UMOV UR9, 0x3fb55555 ;  /* 0x3fb5555500097882 */ /* 0x000fe40000000000 */
[----:B------:R-:W-:Y:S01]  /*85d0*/  DFMA R54, R44, R6, UR8 ;  /* 0x000000082c367e2b */ /* 0x000fe20008000006 */
[----:B------:R-:W-:Y:S01]  /*85e0*/  UMOV UR8, 0xfefa39ef ;  /* 0xfefa39ef00087882 */ /* 0x000fe20000000000 */
[----:B------:R-:W-:-:S02]  /*85f0*/  UMOV UR9, 0x3fe62e42 ;  /* 0x3fe62e4200097882 */ /* 0x000fc40000000000 */
[----:B------:R-:W-:-:S04]  /*8600*/  DFMA R6, R10, UR8, R46 ;  /* 0x000000080a067c2b */ /* 0x000fc8000800002e */
[----:B------:R-:W-:-:S04]  /*8610*/  DMUL R54, R44, R54 ;  /* 0x000000362c367228 */ /* 0x000fc80000000000 */
[----:B------:R-:W-:Y:S01]  /*8620*/  DFMA R44, R10, -UR8, R6 ;  /* 0x800000080a2c7c2b */ /* 0x000fe20008000006 */
[----:B------:R-:W-:Y:S01]  /*8630*/  UMOV UR8, 0x3b39803f ;  /* 0x3b39803f00087882 */ /* 0x000fe20000000000 */
[----:B------:R-:W-:Y:S02]  /*8640*/  UMOV UR9, 0x3c7abc9e ;  /* 0x3c7abc9e00097882 */ /* 0x000fe40000000000 */
[----:B------:R-:W-:-:S04]  /*8650*/  DFMA R2, R46, R54, R2 ;  /* 0x000000362e02722b */ /* 0x000fc80000000002 */
[----:B------:R-:W-:-:S08]  /*8660*/  DADD R44, -R46, R44 ;  /* 0x000000002e2c7229 */ /* 0x000fd0000000012c */
[----:B------:R-:W-:-:S08]  /*8670*/  DADD R2, R2, -R44 ;  /* 0x0000000002027229 */ /* 0x000fd0000000082c */
[----:B------:R-:W-:-:S08]  /*8680*/  DFMA R2, R10, UR8, R2 ;  /* 0x000000080a027c2b */ /* 0x000fd00008000002 */
[----:B------:R-:W-:Y:S01]  /*8690*/  DADD R44, R6, R2 ;  /* 0x00000000062c7229 */ /* 0x000fe20000000002 */
[----:B------:R-:W-:Y:S10]  /*86a0*/  BRA `(.L_x_112) ;  /* 0x0000000000187947 */ /* 0x000ff40003800000 */
.L_x_111:
[----:B------:R-:W-:Y:S01]  /*86b0*/  IMAD.MOV.U32 R6, RZ, RZ, 0x0 ;  /* 0x00000000ff067424 */ /* 0x000fe200078e00ff */
[----:B------:R-:W-:Y:S02]  /*86c0*/  MOV R7, 0x7ff00000 ;  /* 0x7ff0000000077802 */ /* 0x000fe40000000f00 */
[----:B------:R-:W-:-:S04]  /*86d0*/  LOP3.LUT P0, RZ, R3, 0x7fffffff, RZ, 0xc0, !PT ;  /* 0x7fffffff03ff7812 */ /* 0x000fc8000780c0ff */
[----:B------:R-:W-:-:S10]  /*86e0*/  DFMA R6, R2, R6, +INF ;  /* 0x7ff000000206742b */ /* 0x000fd40000000006 */
[----:B------:R-:W-:Y:S02]  /*86f0*/  FSEL R44, R6, RZ, P0 ;  /* 0x000000ff062c7208 */ /* 0x000fe40000000000 */
[----:B------:R-:W-:-:S07]  /*8700*/  FSEL R45, R7, -QNAN , P0 ;  /* 0xfff00000072d7808 */ /* 0x000fce0000000000 */
.L_x_112:
[----:B------:R-:W-:Y:S05]  /*8710*/  BSYNC.RECONVERGENT B0 ;  /* 0x0000000000007941 */ /* 0x000fea0003800200 */
.L_x_110:
        /* <DEDUP_REMOVED lines=22> */
.L_x_114:
[----:B------:R-:W-:Y:S05]  /*8880*/  BSYNC.RECONVERGENT B2 ;  /* 0x0000000000027941 */ /* 0x000fea0003800200 */
.L_x_113:
        /* <DEDUP_REMOVED lines=25> */
.L_x_116:
[----:B------:R-:W-:Y:S05]  /*8a20*/  BSYNC.RECONVERGENT B2 ;  /* 0x0000000000027941 */ /* 0x000fea0003800200 */
.L_x_115:
        /* <DEDUP_REMOVED lines=23> */
.L_x_118:
[----:B------:R-:W-:Y:S05]  /*8ba0*/  BSYNC.RECONVERGENT B2 ;  /* 0x0000000000027941 */ /* 0x000fea0003800200 */
.L_x_117:
        /* <DEDUP_REMOVED lines=25> */
.L_x_120:
[----:B------:R-:W-:Y:S05]  /*8d40*/  BSYNC.RECONVERGENT B2 ;  /* 0x0000000000027941 */ /* 0x000fea0003800200 */
.L_x_119:
        /* <DEDUP_REMOVED lines=23> */
.L_x_122:
[----:B------:R-:W-:Y:S05]  /*8ec0*/  BSYNC.RECONVERGENT B2 ;  /* 0x0000000000027941 */ /* 0x000fea0003800200 */
.L_x_121:
        /* <DEDUP_REMOVED lines=25> */
.L_x_124:
[----:B------:R-:W-:Y:S05]  /*9060*/  BSYNC.RECONVERGENT B2 ;  /* 0x0000000000027941 */ /* 0x000fea0003800200 */
.L_x_123:
        /* <DEDUP_REMOVED lines=23> */
.L_x_126:
[----:B------:R-:W-:Y:S05]  /*91e0*/  BSYNC.RECONVERGENT B2 ;  /* 0x0000000000027941 */ /* 0x000fea0003800200 */
.L_x_125:
        /* <DEDUP_REMOVED lines=25> */
.L_x_128:
[----:B------:R-:W-:Y:S05]  /*9380*/  BSYNC.RECONVERGENT B2 ;  /* 0x0000000000027941 */ /* 0x000fea0003800200 */
.L_x_127:
        /* <DEDUP_REMOVED lines=23> */
.L_x_130:
[----:B------:R-:W-:Y:S05]  /*9500*/  BSYNC.RECONVERGENT B2 ;  /* 0x0000000000027941 */ /* 0x000fea0003800200 */
.L_x_129:
        /* <DEDUP_REMOVED lines=25> */
.L_x_132:
[----:B------:R-:W-:Y:S05]  /*96a0*/  BSYNC.RECONVERGENT B2 ;  /* 0x0000000000027941 */ /* 0x000fea0003800200 */
.L_x_131:
        /* <DEDUP_REMOVED lines=23> */
.L_x_134:
[----:B------:R-:W-:Y:S05]  /*9820*/  BSYNC.RECONVERGENT B2 ;  /* 0x0000000000027941 */ /* 0x000fea0003800200 */
.L_x_133:
        /* <DEDUP_REMOVED lines=25> */
.L_x_136:
[----:B------:R-:W-:Y:S05]  /*99c0*/  BSYNC.RECONVERGENT B2 ;  /* 0x0000000000027941 */ /* 0x000fea0003800200 */
.L_x_135:
        /* <DEDUP_REMOVED lines=23> */
.L_x_138:
[----:B------:R-:W-:Y:S05]  /*9b40*/  BSYNC.RECONVERGENT B2 ;  /* 0x0000000000027941 */ /* 0x000fea0003800200 */
.L_x_137:
        /* <DEDUP_REMOVED lines=25> */
.L_x_140:
[----:B------:R-:W-:Y:S05]  /*9ce0*/  BSYNC.RECONVERGENT B2 ;  /* 0x0000000000027941 */ /* 0x000fea0003800200 */
.L_x_139:
        /* <DEDUP_REMOVED lines=23> */
.L_x_142:
[----:B------:R-:W-:Y:S05]  /*9e60*/  BSYNC.RECONVERGENT B2 ;  /* 0x0000000000027941 */ /* 0x000fea0003800200 */
.L_x_141:
        /* <DEDUP_REMOVED lines=25> */
.L_x_144:
[----:B------:R-:W-:Y:S05]  /*a000*/  BSYNC.RECONVERGENT B2 ;  /* 0x0000000000027941 */ /* 0x000fea0003800200 */
.L_x_143:
[----:B------:R-:W-:Y:S02]  /*a010*/  IMAD.MOV.U32 R12, RZ, RZ, R2 ;  /* 0x000000ffff0c7224 */ /* 0x000fe400078e0002 */
[----:B------:R-:W-:-:S07]  /*a020*/  IMAD.MOV.U32 R13, RZ, RZ, R3 ;  /* 0x000000ffff0d7224 */ /* 0x000fce00078e0003 */
.L_x_109:
[----:B------:R-:W-:Y:S05]  /*a030*/  BSYNC.RECONVERGENT B1 ;  /* 0x0000000000017941 */ /* 0x000fea0003800200 */
.L_x_108:
[----:B------:R-:W-:-:S06]  /*a040*/  UIMAD UR6, UR7, 0x10, UR5 ;  /* 0x00000010070678a4 */ /* 0x000fcc000f8e0205 */
[----:B------:R-:W-:-:S06]  /*a050*/  LEA R2, R58, UR6, 0x3 ;  /* 0x000000063a027c11 */ /* 0x000fcc000f8e18ff */
[----:B------:R-:W2:Y:S02]  /*a060*/  LDL.64 R2, [R2] ;  /* 0x0000000002027983 */ /* 0x000ea40000100a00 */
[----:B--2---:R-:W-:-:S11]  /*a070*/  DADD R60, R2, R60 ;  /* 0x00000000023c7229 */ /* 0x004fd6000000003c */
.L_x_107:
[----:B------:R-:W-:-:S04]  /*a080*/  IADD3 R58, PT, PT, R58, 0x1, RZ ;  /* 0x000000013a3a7810 */ /* 0x000fc80007ffe0ff */
[----:B------:R-:W-:-:S13]  /*a090*/  ISETP.NE.AND P0, PT, R58, R51, PT ;  /* 0x000000333a00720c */ /* 0x000fda0003f05270 */
[----:B------:R-:W-:Y:S05]  /*a0a0*/  @P0 BRA `(.L_x_145) ;  /* 0xffffffd800340947 */ /* 0x000fea000383ffff */
.L_x_106:
        /* <DEDUP_REMOVED lines=19> */
.L_x_146:
        /* <DEDUP_REMOVED lines=15> */
.L_x_147:
[----:B------:R-:W-:Y:S01]  /*a2d0*/  DSETP.MAX.AND P0, P1, RZ, R36, PT ;  /* 0x00000024ff00722a */ /* 0x000fe2000390f000 */
[----:B------:R-:W-:Y:S01]  /*a2e0*/  IMAD.MOV.U32 R0, RZ, RZ, RZ ;  /* 0x000000ffff007224 */ /* 0x000fe200078e00ff */
[----:B------:R-:W-:Y:S01]  /*a2f0*/  MOV R6, RZ ;  /* 0x000000ff00067202 */ /* 0x000fe20000000f00 */
[----:B------:R-:W-:Y:S01]  /*a300*/  IMAD.MOV.U32 R9, RZ, RZ, R37 ;  /* 0x000000ffff097224 */ /* 0x000fe200078e0025 */
[----:B------:R-:W-:Y:S01]  /*a310*/  DADD R42, R2, R42 ;  /* 0x00000000022a7229 */ /* 0x000fe2000000002a */
[----:B------:R-:W-:Y:S01]  /*a320*/  IMAD.MOV.U32 R7, RZ, RZ, R36 ;  /* 0x000000ffff077224 */ /* 0x000fe200078e0024 */
[----:B------:R-:W-:Y:S02]  /*a330*/  BSSY.RECONVERGENT B1, `(.L_x_148) ;  /* 0x00000ca000017945 */ /* 0x000fe40003800200 */
[----:B------:R-:W-:Y:S02]  /*a340*/  FSEL R11, R0, R9, P0 ;  /* 0x00000009000b7208 */ /* 0x000fe40000000000 */
        /* <DEDUP_REMOVED lines=16> */
[-C--:B------:R-:W-:Y:S01]  /*a450*/  MOV R2, R12.reuse ;  /* 0x0000000c00027202 */ /* 0x080fe20000000f00 */
[----:B------:R-:W-:Y:S01]  /*a460*/  IMAD.MOV.U32 R0, RZ, RZ, R13 ;  /* 0x000000ffff007224 */ /* 0x000fe200078e000d */
[----:B------:R-:W-:Y:S01]  /*a470*/  BSSY.RECONVERGENT B0, `(.L_x_150) ;  /* 0x0000050000007945 */ /* 0x000fe20003800200 */
[----:B------:R-:W-:Y:S01]  /*a480*/  IMAD.MOV.U32 R9, RZ, RZ, -0x3ff ;  /* 0xfffffc01ff097424 */ /* 0x000fe200078e00ff */
[----:B------:R-:W-:-:S07]  /*a490*/  MOV R14, R12 ;  /* 0x0000000c000e7202 */ /* 0x000fce0000000f00 */
[----:B------:R-:W-:Y:S01]  /*a4a0*/  @!P0 DMUL R2, R12, 1.80143985094819840000e+16 ;  /* 0x435000000c028828 */ /* 0x000fe20000000000 */
[----:B------:R-:W-:-:S09]  /*a4b0*/  @!P0 IMAD.MOV.U32 R9, RZ, RZ, -0x435 ;  /* 0xfffffbcbff098424 */ /* 0x000fd200078e00ff */
[----:B------:R-:W-:Y:S01]  /*a4c0*/  @!P0 MOV R0, R3 ;  /* 0x0000000300008202 */ /* 0x000fe20000000f00 */
[----:B------:R-:W-:-:S04]  /*a4d0*/  @!P0 IMAD.MOV.U32 R14, RZ, RZ, R2 ;  /* 0x000000ffff0e8224 */ /* 0x000fc800078e0002 */
[----:B------:R-:W-:-:S05]  /*a4e0*/  VIADD R6, R0, 0xffffffff ;  /* 0xffffffff00067836 */ /* 0x000fca0000000000 */
[----:B------:R-:W-:-:S13]  /*a4f0*/  ISETP.GT.U32.AND P1, PT, R6, 0x7feffffe, PT ;  /* 0x7feffffe0600780c */ /* 0x000fda0003f24070 */
[----:B------:R-:W-:Y:S05]  /*a500*/  @P1 BRA `(.L_x_151) ;  /* 0x0000000400001947 */ /* 0x000fea0003800000 */
[----:B------:R-:W-:Y:S01]  /*a510*/  LOP3.LUT R2, R0, 0xfffff, RZ, 0xc0, !PT ;  /* 0x000fffff00027812 */ /* 0x000fe200078ec0ff */
[----:B------:R-:W-:Y:S01]  /*a520*/  IMAD.MOV.U32 R6, RZ, RZ, RZ ;  /* 0x000000ffff067224 */ /* 0x000fe200078e00ff */
[----:B------:R-:W-:Y:S01]  /*a530*/  MOV R18, 0x8b7a8b04 ;  /* 0x8b7a8b0400127802 */ /* 0x000fe20000000f00 */
[----:B------:R-:W-:Y:S01]  /*a540*/  IMAD.MOV.U32 R19, RZ, RZ, 0x3ed0ee25 ;  /* 0x3ed0ee25ff137424 */ /* 0x000fe200078e00ff */
[----:B------:R-:W-:Y:S01]  /*a550*/  LOP3.LUT R15, R2, 0x3ff00000, RZ, 0xfc, !PT ;  /* 0x3ff00000020f7812 */ /* 0x000fe200078efcff */
[----:B------:R-:W-:Y:S01]  /*a560*/  UMOV UR6, 0x3ae80f1e ;  /* 0x3ae80f1e00067882 */ /* 0x000fe20000000000 */
[----:B------:R-:W-:Y:S01]  /*a570*/  UMOV UR7, 0x3eb1380b ;  /* 0x3eb1380b00077882 */ /* 0x000fe20000000000 */
[----:B------:R-:W-:Y:S01]  /*a580*/  LEA.HI R9, R0, R9, RZ, 0xc ;  /* 0x0000000900097211 */ /* 0x000fe200078f60ff */
[----:B------:R-:W-:Y:S01]  /*a590*/  UMOV UR8, 0x80000000 ;  /* 0x8000000000087882 */ /* 0x000fe20000000000 */
[----:B------:R-:W-:Y:S01]  /*a5a0*/  ISETP.GE.U32.AND P0, PT, R15, 0x3ff6a09f, PT ;  /* 0x3ff6a09f0f00780c */ /* 0x000fe20003f06070 */
[----:B------:R-:W-:Y:S01]  /*a5b0*/  UMOV UR9, 0x43300000 ;  /* 0x4330000000097882 */ /* 0x000fe20000000000 */
[----:B------:R-:W-:-:S11]  /*a5c0*/  MOV R21, 0x43300000 ;  /* 0x4330000000157802 */ /* 0x000fd60000000f00 */
[----:B------:R-:W-:Y:S01]  /*a5d0*/  @P0 IADD3 R3, PT, PT, R15, -0x100000, RZ ;  /* 0xfff000000f030810 */ /* 0x000fe20007ffe0ff */
[----:B------:R-:W-:-:S04]  /*a5e0*/  @P0 VIADD R9, R9, 0x1 ;  /* 0x0000000109090836 */ /* 0x000fc80000000000 */
[----:B------:R-:W-:Y:S01]  /*a5f0*/  @P0 IMAD.MOV.U32 R15, RZ, RZ, R3 ;  /* 0x000000ffff0f0224 */ /* 0x000fe200078e0003 */
[----:B------:R-:W-:-:S05]  /*a600*/  LOP3.LUT R20, R9, 0x80000000, RZ, 0x3c, !PT ;  /* 0x8000000009147812 */ /* 0x000fca00078e3cff */
        /* <DEDUP_REMOVED lines=48> */
.L_x_151:
[----:B------:R-:W-:Y:S01]  /*a910*/  IMAD.MOV.U32 R6, RZ, RZ, 0x0 ;  /* 0x00000000ff067424 */ /* 0x000fe200078e00ff */
[----:B------:R-:W-:Y:S01]  /*a920*/  LOP3.LUT P0, RZ, R3, 0x7fffffff, RZ, 0xc0, !PT ;  /* 0x7fffffff03ff7812 */ /* 0x000fe2000780c0ff */
[----:B------:R-:W-:-:S06]  /*a930*/  IMAD.MOV.U32 R7, RZ, RZ, 0x7ff00000 ;  /* 0x7ff00000ff077424 */ /* 0x000fcc00078e00ff */
[----:B------:R-:W-:-:S10]  /*a940*/  DFMA R6, R2, R6, +INF ;  /* 0x7ff000000206742b */ /* 0x000fd40000000006 */
[----:B------:R-:W-:Y:S02]  /*a950*/  FSEL R14, R6, RZ, P0 ;  /* 0x000000ff060e7208 */ /* 0x000fe40000000000 */
[----:B------:R-:W-:-:S07]  /*a960*/  FSEL R15, R7, -QNAN , P0 ;  /* 0xfff00000070f7808 */ /* 0x000fce0000000000 */
.L_x_152:
[----:B------:R-:W-:Y:S05]  /*a970*/  BSYNC.RECONVERGENT B0 ;  /* 0x0000000000007941 */ /* 0x000fea0003800200 */
.L_x_150:
[----:B------:R-:W0:Y:S01]  /*a980*/  MUFU.RCP64H R3, R13 ;  /* 0x0000000d00037308 */ /* 0x000e220000001800 */
[----:B------:R-:W-:Y:S01]  /*a990*/  MOV R2, 0x1 ;  /* 0x0000000100027802 */ /* 0x000fe20000000f00 */
[----:B------:R-:W-:Y:S01]  /*a9a0*/  BSSY.RECONVERGENT B2, `(.L_x_153) ;  /* 0x0000014000027945 */ /* 0x000fe20003800200 */
[----:B------:R-:W-:Y:S01]  /*a9b0*/  FSETP.GEU.AND P1, PT, |R43|, 6.5827683646048100446e-37, PT ;  /* 0x036000002b00780b */ /* 0x000fe20003f2e200 */
        /* <DEDUP_REMOVED lines=18> */
.L_x_154:
[----:B------:R-:W-:Y:S05]  /*aae0*/  BSYNC.RECONVERGENT B2 ;  /* 0x0000000000027941 */ /* 0x000fea0003800200 */
.L_x_153:
[----:B------:R-:W0:Y:S01]  /*aaf0*/  MUFU.RCP64H R3, R13 ;  /* 0x0000000d00037308 */ /* 0x000e220000001800 */
[----:B------:R-:W-:Y:S01]  /*ab00*/  IMAD.MOV.U32 R2, RZ, RZ, 0x1 ;  /* 0x00000001ff027424 */ /* 0x000fe200078e00ff */
[----:B------:R-:W-:Y:S01]  /*ab10*/  FSETP.GEU.AND P1, PT, |R41|, 6.5827683646048100446e-37, PT ;  /* 0x036000002900780b */ /* 0x000fe20003f2e200 */
[----:B------:R-:W-:Y:S01]  /*ab20*/  BSSY.RECONVERGENT B2, `(.L_x_155) ;  /* 0x0000016000027945 */ /* 0x000fe20003800200 */
[----:B------:R-:W-:Y:S01]  /*ab30*/  MOV R42, R6 ;  /* 0x00000006002a7202 */ /* 0x000fe20000000f00 */
[----:B------:R-:W-:Y:S02]  /*ab40*/  IMAD.MOV.U32 R43, RZ, RZ, R7 ;  /* 0x000000ffff2b7224 */ /* 0x000fe400078e0007 */
        /* <DEDUP_REMOVED lines=19> */
.L_x_156:
[----:B------:R-:W-:Y:S05]  /*ac80*/  BSYNC.RECONVERGENT B2 ;  /* 0x0000000000027941 */ /* 0x000fea0003800200 */
.L_x_155:
        /* <DEDUP_REMOVED lines=23> */
.L_x_158:
[----:B------:R-:W-:Y:S05]  /*ae00*/  BSYNC.RECONVERGENT B2 ;  /* 0x0000000000027941 */ /* 0x000fea0003800200 */
.L_x_157:
[----:B------:R-:W0:Y:S01]  /*ae10*/  MUFU.RCP64H R3, R13 ;  /* 0x0000000d00037308 */ /* 0x000e220000001800 */
[----:B------:R-:W-:Y:S01]  /*ae20*/  HFMA2 R2, -RZ, RZ, 0, 5.9604644775390625e-08 ;  /* 0x00000001ff027431 */ /* 0x000fe200000001ff */
        /* <DEDUP_REMOVED lines=23> */
.L_x_160:
[----:B------:R-:W-:Y:S05]  /*afa0*/  BSYNC.RECONVERGENT B2 ;  /* 0x0000000000027941 */ /* 0x000fea0003800200 */
.L_x_159:
[----:B------:R-:W-:Y:S01]  /*afb0*/  MOV R36, R2 ;  /* 0x0000000200247202 */ /* 0x000fe20000000f00 */
[----:B------:R-:W-:-:S07]  /*afc0*/  IMAD.MOV.U32 R37, RZ, RZ, R3 ;  /* 0x000000ffff257224 */ /* 0x000fce00078e0003 */
.L_x_149:
[----:B------:R-:W-:Y:S05]  /*afd0*/  BSYNC.RECONVERGENT B1 ;  /* 0x0000000000017941 */ /* 0x000fea0003800200 */
.L_x_148:
[----:B------:R-:W-:Y:S01]  /*afe0*/  LEA R3, R8, UR13, 0x5 ;  /* 0x0000000d08037c11 */ /* 0x000fe2000f8e28ff */
[----:B------:R-:W-:Y:S01]  /*aff0*/  VIADD R48, R48, 0x1 ;  /* 0x0000000130307836 */ /* 0x000fe20000000000 */
[----:B------:R-:W-:-:S03]  /*b000*/  LEA R7, R8, UR14, 0x3 ;  /* 0x0000000e08077c11 */ /* 0x000fc6000f8e18ff */
[----:B------:R2:W-:Y:S01]  /*b010*/  STL.128 [R3], R36 ;  /* 0x0000002403007387 */ /* 0x0005e20000100c00 */
[----:B------:R-:W-:-:S03]  /*b020*/  ISETP.NE.AND P0, PT, R48, R5, PT ;  /* 0x000000053000720c */ /* 0x000fc60003f05270 */
[----:B------:R2:W-:Y:S04]  /*b030*/  STL.128 [R3+0x10], R40 ;  /* 0x0000102803007387 */ /* 0x0005e80000100c00 */
[----:B------:R2:W-:Y:S06]  /*b040*/  STL.64 [R7], R60 ;  /* 0x0000003c07007387 */ /* 0x0005ec0000100a00 */
[----:B------:R-:W-:Y:S05]  /*b050*/  @P0 BRA `(.L_x_161) ;  /* 0xffffffa0001c0947 */ /* 0x000fea000383ffff */
.L_x_9:
[----:B------:R-:W-:-:S09]  /*b060*/  UISETP.GE.AND UP0, UPT, UR15, 0x1, UPT ;  /* 0x000000010f00788c */ /* 0x000fd2000bf06270 */
[----:B------:R-:W-:Y:S05]  /*b070*/  BRA.U !UP0, `(.L_x_162) ;  /* 0x0000006908547547 */ /* 0x000fea000b800000 */
[----:B------:R-:W-:Y:S02]  /*b080*/  UIADD3 UR17, UPT, UPT, UR4, 0x5000, URZ ;  /* 0x0000500004117890 */ /* 0x000fe4000fffe0ff */
[----:B------:R-:W-:-:S03]  /*b090*/  UIADD3 UR6, UPT, UPT, UR4, 0x3210, URZ ;  /* 0x0000321004067890 */ /* 0x000fc6000fffe0ff */
[----:B------:R-:W-:-:S09]  /*b0a0*/  UMOV UR4, URZ ;  /* 0x000000ff00047c82 */ /* 0x000fd20008000000 */
.L_x_271:
[----:B---3--:R-:W3:Y:S02]  /*b0b0*/  LDCU.64 UR8, c[0x0][0x380] ;  /* 0x00007000ff0877ac */ /* 0x008ee40008000a00 */
[----:B---3--:R-:W-:-:S06]  /*b0c0*/  UIMAD.WIDE.U32 UR18, UR4, 0x4, UR8 ;  /* 0x00000004041278a5 */ /* 0x008fcc000f8e0008 */
[----:B------:R-:W-:Y:S01]  /*b0d0*/  MOV R2, UR18 ;  /* 0x0000001200027c02 */ /* 0x000fe20008000f00 */
[----:B--2---:R-:W-:-:S05]  /*b0e0*/  IMAD.U32 R3, RZ, RZ, UR19 ;  /* 0x00000013ff037e24 */ /* 0x004fca000f8e00ff */
[----:B------:R-:W2:Y:S01]  /*b0f0*/  LDG.E R0, desc[UR10][R2.64+0x294] ;  /* 0x0002940a02007981 */ /* 0x000ea2000c1e1900 */
[----:B------:R-:W-:-:S03]  /*b100*/  ULEA UR7, UR4, UR12, 0x7 ;  /* 0x0000000c04077291 */ /* 0x000fc6000f8e38ff */
[----:B------:R3:W5:Y:S06]  /*b110*/  LDG.E R4, desc[UR10][R2.64+0x154] ;  /* 0x0001540a02047981 */ /* 0x00076c000c1e1900 */
[----:B------:R-:W5:Y:S04]  /*b120*/  LDL.128 R40, [UR7] ;  /* 0x00000007ff287983 */ /* 0x000f680008100c00 */
[----:B------:R-:W5:Y:S04]  /*b130*/  LDL.128 R36, [UR7+0x10] ;  /* 0x00001007ff247983 */ /* 0x000f680008100c00 */
[----:B01----:R-:W5:Y:S04]  /*b140*/  LDL.128 R12, [UR7+0x20] ;  /* 0x00002007ff0c7983 */ /* 0x003f680008100c00 */
[----:B------:R-:W5:Y:S04]  /*b150*/  LDL.128 R16, [UR7+0x30] ;  /* 0x00003007ff107983 */ /* 0x000f680008100c00 */
[----:B------:R-:W5:Y:S04]  /*b160*/  LDL.128 R20, [UR7+0x40] ;  /* 0x00004007ff147983 */ /* 0x000f680008100c00 */
[----:B------:R-:W5:Y:S04]  /*b170*/  LDL.128 R24, [UR7+0x50] ;  /* 0x00005007ff187983 */ /* 0x000f680008100c00 */
[----:B------:R-:W5:Y:S04]  /*b180*/  LDL.128 R28, [UR7+0x60] ;  /* 0x00006007ff1c7983 */ /* 0x000f680008100c00 */
[----:B------:R-:W5:Y:S01]  /*b190*/  LDL.128 R32, [UR7+0x70] ;  /* 0x00007007ff207983 */ /* 0x000f620008100c00 */
[----:B------:R-:W-:-:S02]  /*b1a0*/  CS2R R48, SRZ ;  /* 0x0000000000307805 */ /* 0x000fc4000001ff00 */
[----:B--2---:R-:W-:-:S13]  /*b1b0*/  R2UR UR7, R0 ;  /* 0x00000000000772ca */ /* 0x004fda00000e0000 */
[----:B------:R-:W-:-:S09]  /*b1c0*/  UISETP.GT.AND UP0, UPT, UR7, -0x1, UPT ;  /* 0xffffffff0700788c */ /* 0x000fd2000bf04270 */
[----:B---3--:R-:W-:Y:S05]  /*b1d0*/  BRA.U !UP0, `(.L_x_163) ;  /* 0x0000002508087547 */ /* 0x008fea000b800000 */
[----:B------:R-:W-:-:S06]  /*b1e0*/  UIMAD.WIDE.U32 UR8, UR7, 0x4, UR8 ;  /* 0x00000004070878a5 */ /* 0x000fcc000f8e0008 */
[----:B------:R-:W-:Y:S01]  /*b1f0*/  MOV R49, UR9 ;  /* 0x0000000900317c02 */ /* 0x000fe20008000f00 */
[----:B------:R-:W-:Y:S01]  /*b200*/  IMAD.U32 R48, RZ, RZ, UR8 ;  /* 0x00000008ff307e24 */ /* 0x000fe2000f8e00ff */
[----:B------:R-:W-:-:S04]  /*b210*/  ULEA UR7, UR4, UR13, 0x5 ;  /* 0x0000000d04077291 */ /* 0x000fc8000f8e28ff */
[----:B------:R-:W2:Y:S05]  /*b220*/  LDG.E R49, desc[UR10][R48.64+0x154] ;  /* 0x0001540a30317981 */ /* 0x000eaa000c1e1900 */
[----:B------:R-:W3:Y:S04]  /*b230*/  LDL.128 R8, [UR7] ;  /* 0x00000007ff087983 */ /* 0x000ee80008100c00 */
[----:B------:R-:W4:Y:S01]  /*b240*/  LDL.128 R44, [UR7+0x10] ;  /* 0x00001007ff2c7983 */ /* 0x000f220008100c00 */
[----:B------:R-:W-:Y:S01]  /*b250*/  BSSY.RECONVERGENT B0, `(.L_x_164) ;  /* 0x00000a6000007945 */ /* 0x000fe20003800200 */
[----:B--2--5:R-:W-:Y:S01]  /*b260*/  ISETP.NE.AND P0, PT, R4, R49, PT ;  /* 0x000000310400720c */ /* 0x024fe20003f05270 */
[----:B---3--:R-:W-:-:S02]  /*b270*/  DMUL R40, R40, R8 ;  /* 0x0000000828287228 */ /* 0x008fc40000000000 */
[----:B------:R-:W-:Y:S02]  /*b280*/  DMUL R14, R14, R10 ;  /* 0x0000000a0e0e7228 */ /* 0x000fe40000000000 */
[----:B----4-:R-:W-:Y:S02]  /*b290*/  DMUL R24, R24, R44 ;  /* 0x0000002c18187228 */ /* 0x010fe40000000000 */
[----:B------:R-:W-:-:S06]  /*b2a0*/  DMUL R34, R34, R46 ;  /* 0x0000002e22227228 */ /* 0x000fcc0000000000 */
[--C-:B------:R-:W-:Y:S01]  /*b2b0*/  @P0 IMAD.MOV.U32 R2, RZ, RZ, R8.reuse ;  /* 0x000000ffff020224 */ /* 0x100fe200078e0008 */
[----:B------:R-:W-:Y:S01]  /*b2c0*/  @!P0 MOV R2, R10 ;  /* 0x0000000a00028202 */ /* 0x000fe20000000f00 */
[----:B------:R-:W-:Y:S01]  /*b2d0*/  @P0 IMAD.MOV.U32 R3, RZ, RZ, R9 ;  /* 0x000000ffff030224 */ /* 0x000fe200078e0009 */
[----:B------:R-:W-:Y:S01]  /*b2e0*/  DADD R48, RZ, R40 ;  /* 0x00000000ff307229 */ /* 0x000fe20000000028 */
[----:B------:R-:W-:Y:S01]  /*b2f0*/  @!P0 IMAD.MOV.U32 R3, RZ, RZ, R11 ;  /* 0x000000ffff038224 */ /* 0x000fe200078e000b */
[----:B------:R-:W-:Y:S01]  /*b300*/  @P0 MOV R7, R9 ;  /* 0x0000000900070202 */ /* 0x000fe20000000f00 */
[----:B------:R-:W-:Y:S02]  /*b310*/  @P0 IMAD.MOV.U32 R6, RZ, RZ, R8 ;  /* 0x000000ffff060224 */ /* 0x000fe400078e0008 */
[----:B------:R-:W-:Y:S02]  /*b320*/  @!P0 IMAD.MOV.U32 R6, RZ, RZ, R44 ;  /* 0x000000ffff068224 */ /* 0x000fe400078e002c */
[----:B------:R-:W-:Y:S01]  /*b330*/  DMUL R42, R42, R2 ;  /* 0x000000022a2a7228 */ /* 0x000fe20000000000 */
[----:B------:R-:W-:Y:S01]  /*b340*/  @!P0 IMAD.MOV.U32 R7, RZ, RZ, R45 ;  /* 0x000000ffff078224 */ /* 0x000fe200078e002d */
[----:B------:R-:W-:Y:S01]  /*b350*/  @P0 MOV R2, R8 ;  /* 0x0000000800020202 */ /* 0x000fe20000000f00 */
[----:B------:R-:W-:Y:S01]  /*b360*/  @P0 IMAD.MOV.U32 R3, RZ, RZ, R9 ;  /* 0x000000ffff030224 */ /* 0x000fe200078e0009 */
[----:B------:R-:W-:Y:S01]  /*b370*/  @!P0 MOV R3, R47 ;  /* 0x0000002f00038202 */ /* 0x000fe20000000f00 */
[----:B------:R-:W-:-:S02]  /*b380*/  @!P0 IMAD.MOV.U32 R2, RZ, RZ, R46 ;  /* 0x000000ffff028224 */ /* 0x000fc400078e002e */
[----:B------:R-:W-:Y:S02]  /*b390*/  DMUL R36, R36, R6 ;  /* 0x0000000624247228 */ /* 0x000fe40000000000 */
[----:B------:R-:W-:Y:S01]  /*b3a0*/  DADD R48, R42, R48 ;  /* 0x000000002a307229 */ /* 0x000fe20000000030 */
[----:B------:R-:W-:Y:S01]  /*b3b0*/  @P0 IMAD.MOV.U32 R6, RZ, RZ, R10 ;  /* 0x000000ffff060224 */ /* 0x000fe200078e000a */
[----:B------:R-:W-:Y:S01]  /*b3c0*/  DMUL R38, R38, R2 ;  /* 0x0000000226267228 */ /* 0x000fe20000000000 */
[----:B------:R-:W-:Y:S01]  /*b3d0*/  @P0 IMAD.MOV.U32 R7, RZ, RZ, R11 ;  /* 0x000000ffff070224 */ /* 0x000fe200078e000b */
[----:B------:R-:W-:Y:S01]  /*b3e0*/  @!P0 MOV R6, R8 ;  /* 0x0000000800068202 */ /* 0x000fe20000000f00 */
[----:B------:R-:W-:Y:S01]  /*b3f0*/  @!P0 IMAD.MOV.U32 R7, RZ, RZ, R9 ;  /* 0x000000ffff078224 */ /* 0x000fe200078e0009 */
[----:B------:R-:W-:Y:S01]  /*b400*/  @P0 MOV R2, R10 ;  /* 0x0000000a00020202 */ /* 0x000fe20000000f00 */
[----:B------:R-:W-:Y:S01]  /*b410*/  @P0 IMAD.MOV.U32 R3, RZ, RZ, R11 ;  /* 0x000000ffff030224 */ /* 0x000fe200078e000b */
[----:B------:R-:W-:Y:S01]  /*b420*/  DADD R48, R36, R48 ;  /* 0x0000000024307229 */ /* 0x000fe20000000030 */
[----:B------:R-:W-:Y:S01]  /*b430*/  @!P0 IMAD.MOV.U32 R2, RZ, RZ, R46 ;  /* 0x000000ffff028224 */ /* 0x000fe200078e002e */
[----:B------:R-:W-:Y:S01]  /*b440*/  @!P0 MOV R3, R47 ;  /* 0x0000002f00038202 */ /* 0x000fe20000000f00 */
[----:B------:R-:W-:Y:S01]  /*b450*/  DMUL R12, R12, R6 ;  /* 0x000000060c0c7228 */ /* 0x000fe20000000000 */
[----:B------:R-:W-:Y:S01]  /*b460*/  @P0 IMAD.MOV.U32 R6, RZ, RZ, R10 ;  /* 0x000000ffff060224 */ /* 0x000fe200078e000a */
[----:B------:R-:W-:Y:S01]  /*b470*/  @P0 MOV R7, R11 ;  /* 0x0000000b00070202 */ /* 0x000fe20000000f00 */
[----:B------:R-:W-:-:S02]  /*b480*/  @!P0 IMAD.MOV.U32 R6, RZ, RZ, R44 ;  /* 0x000000ffff068224 */ /* 0x000fc400078e002c */
[----:B------:R-:W-:Y:S01]  /*b490*/  DADD R48, R38, R48 ;  /* 0x0000000026307229 */ /* 0x000fe20000000030 */
[----:B------:R-:W-:Y:S01]  /*b4a0*/  @!P0 IMAD.MOV.U32 R7, RZ, RZ, R45 ;  /* 0x000000ffff078224 */ /* 0x000fe200078e002d */
[----:B------:R-:W-:Y:S01]  /*b4b0*/  DMUL R18, R18, R2 ;  /* 0x0000000212127228 */ /* 0x000fe20000000000 */
[----:B------:R-:W-:Y:S01]  /*b4c0*/  @P0 IMAD.MOV.U32 R2, RZ, RZ, R44 ;  /* 0x000000ffff020224 */ /* 0x000fe200078e002c */
[----:B------:R-:W-:Y:S01]  /*b4d0*/  @P0 MOV R3, R45 ;  /* 0x0000002d00030202 */ /* 0x000fe20000000f00 */
[----:B------:R-:W-:Y:S02]  /*b4e0*/  @!P0 IMAD.MOV.U32 R2, RZ, RZ, R10 ;  /* 0x000000ffff028224 */ /* 0x000fe400078e000a */
[----:B------:R-:W-:Y:S01]  /*b4f0*/  DMUL R16, R16, R6 ;  /* 0x0000000610107228 */ /* 0x000fe20000000000 */
[----:B------:R-:W-:Y:S01]  /*b500*/  @!P0 IMAD.MOV.U32 R3, RZ, RZ, R11 ;  /* 0x000000ffff038224 */ /* 0x000fe200078e000b */
[----:B------:R-:W-:Y:S01]  /*b510*/  DADD R48, R12, R48 ;  /* 0x000000000c307229 */ /* 0x000fe20000000030 */
[----:B------:R-:W-:Y:S01]  /*b520*/  @P0 IMAD.MOV.U32 R6, RZ, RZ, R44 ;  /* 0x000000ffff060224 */ /* 0x000fe200078e002c */
[----:B------:R-:W-:Y:S01]  /*b530*/  @!P0 MOV R6, R8 ;  /* 0x0000000800068202 */ /* 0x000fe20000000f00 */
[----:B------:R-:W-:-:S02]  /*b540*/  @P0 IMAD.MOV.U32 R7, RZ, RZ, R45 ;  /* 0x000000ffff070224 */ /* 0x000fc400078e002d */
[----:B------:R-:W-:Y:S01]  /*b550*/  @!P0 IMAD.MOV.U32 R7, RZ, RZ, R9 ;  /* 0x000000ffff078224 */ /* 0x000fe200078e0009 */
[----:B------:R-:W-:Y:S02]  /*b560*/  DMUL R22, R22, R2 ;  /* 0x0000000216167228 */ /* 0x000fe40000000000 */
[----:B------:R-:W-:Y:S01]  /*b570*/  DADD R48, R14, R48 ;  /* 0x000000000e307229 */ /* 0x000fe20000000030 */
[----:B------:R-:W-:Y:S01]  /*b580*/  @P0 MOV R2, R44 ;  /* 0x0000002c00020202 */ /* 0x000fe20000000f00 */
[----:B------:R-:W-:Y:S01]  /*b590*/  @P0 IMAD.MOV.U32 R3, RZ, RZ, R45 ;  /* 0x000000ffff030224 */ /* 0x000fe200078e002d */
[----:B------:R-:W-:Y:S01]  /*b5a0*/  DMUL R20, R20, R6 ;  /* 0x0000000614147228 */ /* 0x000fe20000000000 */
[----:B------:R-:W-:Y:S01]  /*b5b0*/  @!P0 IMAD.MOV.U32 R2, RZ, RZ, R46 ;  /* 0x000000ffff028224 */ /* 0x000fe200078e002e */
[----:B------:R-:W-:-:S03]  /*b5c0*/  @!P0 MOV R3, R47 ;  /* 0x0000002f00038202 */ /* 0x000fc60000000f00 */
[----:B------:R-:W-:-:S03]  /*b5d0*/  DADD R48, R16, R48 ;  /* 0x0000000010307229 */ /* 0x000fc60000000030 */
[----:B------:R-:W-:-:S05]  /*b5e0*/  DMUL R26, R26, R2 ;  /* 0x000000021a1a7228 */ /* 0x000fca0000000000 */
[----:B------:R-:W-:-:S08]  /*b5f0*/  DADD R48, R18, R48 ;  /* 0x0000000012307229 */ /* 0x000fd00000000030 */
[----:B------:R-:W-:-:S08]  /*b600*/  DADD R48, R20, R48 ;  /* 0x0000000014307229 */ /* 0x000fd00000000030 */
[----:B------:R-:W-:Y:S01]  /*b610*/  DADD R6, R22, R48 ;  /* 0x0000000016067229 */ /* 0x000fe20000000030 */
[----:B------:R-:W-:Y:S01]  /*b620*/  @P0 IMAD.MOV.U32 R48, RZ, RZ, R46 ;  /* 0x000000ffff300224 */ /* 0x000fe200078e002e */
[----:B------:R-:W-:Y:S01]  /*b630*/  @!P0 MOV R48, R8 ;  /* 0x0000000800308202 */ /* 0x000fe20000000f00 */
[----:B------:R-:W-:Y:S02]  /*b640*/  @P0 IMAD.MOV.U32 R49, RZ, RZ, R47 ;  /* 0x000000ffff310224 */ /* 0x000fe400078e002f */
[----:B------:R-:W-:-:S03]  /*b650*/  @!P0 IMAD.MOV.U32 R49, RZ, RZ, R9 ;  /* 0x000000ffff318224 */ /* 0x000fc600078e0009 */
[----:B------:R-:W-:Y:S01]  /*b660*/  DADD R2, R24, R6 ;  /* 0x0000000018027229 */ /* 0x000fe20000000006 */
[----:B------:R-:W-:Y:S01]  /*b670*/  @P0 IMAD.MOV.U32 R6, RZ, RZ, R46 ;  /* 0x000000ffff060224 */ /* 0x000fe200078e002e */
[----:B------:R-:W-:Y:S01]  /*b680*/  @P0 MOV R7, R47 ;  /* 0x0000002f00070202 */ /* 0x000fe20000000f00 */
[----:B------:R-:W-:Y:S01]  /*b690*/  DMUL R28, R28, R48 ;  /* 0x000000301c1c7228 */ /* 0x000fe20000000000 */
[----:B------:R-:W-:Y:S02]  /*b6a0*/  @!P0 IMAD.MOV.U32 R6, RZ, RZ, R10 ;  /* 0x000000ffff068224 */ /* 0x000fe400078e000a */
[----:B------:R-:W-:Y:S02]  /*b6b0*/  @!P0 IMAD.MOV.U32 R7, RZ, RZ, R11 ;  /* 0x000000ffff078224 */ /* 0x000fe400078e000b */
[----:B------:R-:W-:Y:S01]  /*b6c0*/  DADD R8, R26, R2 ;  /* 0x000000001a087229 */ /* 0x000fe20000000002 */
[----:B------:R-:W-:Y:S01]  /*b6d0*/  @P0 MOV R2, R46 ;  /* 0x0000002e00020202 */ /* 0x000fe20000000f00 */
[----:B------:R-:W-:Y:S01]  /*b6e0*/  @P0 IMAD.MOV.U32 R3, RZ, RZ, R47 ;  /* 0x000000ffff030224 */ /* 0x000fe200078e002f */
[----:B------:R-:W-:Y:S01]  /*b6f0*/  @!P0 MOV R3, R45 ;  /* 0x0000002d00038202 */ /* 0x000fe20000000f00 */
[----:B------:R-:W-:Y:S01]  /*b700*/  DMUL R30, R30, R6 ;  /* 0x000000061e1e7228 */ /* 0x000fe20000000000 */
[----:B------:R-:W-:-:S03]  /*b710*/  @!P0 IMAD.MOV.U32 R2, RZ, RZ, R44 ;  /* 0x000000ffff028224 */ /* 0x000fc600078e002c */
[----:B------:R-:W-:-:S03]  /*b720*/  DADD R8, R28, R8 ;  /* 0x000000001c087229 */ /* 0x000fc60000000008 */
[----:B------:R-:W-:-:S05]  /*b730*/  DMUL R32, R32, R2 ;  /* 0x0000000220207228 */ /* 0x000fca0000000000 */
[----:B------:R-:W-:-:S08]  /*b740*/  DADD R8, R30, R8 ;  /* 0x000000001e087229 */ /* 0x000fd00000000008 */
[----:B------:R-:W-:-:S08]  /*b750*/  DADD R8, R32, R8 ;  /* 0x0000000020087229 */ /* 0x000fd00000000008 */
[----:B------:R-:W-:-:S10]  /*b760*/  DADD R8, R34, R8 ;  /* 0x0000000022087229 */ /* 0x000fd40000000008 */
[----:B------:R-:W-:Y:S01]  /*b770*/  ISETP.GT.AND P0, PT, R9, 0xfffff, PT ;  /* 0x000fffff0900780c */ /* 0x000fe20003f04270 */
[--C-:B------:R-:W-:Y:S01]  /*b780*/  IMAD.MOV.U32 R6, RZ, RZ, R8.reuse ;  /* 0x000000ffff067224 */ /* 0x100fe200078e0008 */
[----:B------:R-:W-:Y:S01]  /*b790*/  MOV R3, R9 ;  /* 0x0000000900037202 */ /* 0x000fe20000000f00 */
[----:B------:R-:W-:Y:S02]  /*b7a0*/  IMAD.MOV.U32 R7, RZ, RZ, R9 ;  /* 0x000000ffff077224 */ /* 0x000fe400078e0009 */
        /* <DEDUP_REMOVED lines=9> */
[----:B------:R-:W-:Y:S01]  /*b840*/  LOP3.LUT R5, R3, 0xfffff, RZ, 0xc0, !PT ;  /* 0x000fffff03057812 */ /* 0x000fe200078ec0ff */
[----:B------:R-:W-:Y:S01]  /*b850*/  IMAD.MOV.U32 R6, RZ, RZ, R2 ;  /* 0x000000ffff067224 */ /* 0x000fe200078e0002 */
[----:B------:R-:W-:Y:S01]  /*b860*/  MOV R51, 0x3ed0ee25 ;  /* 0x3ed0ee2500337802 */ /* 0x000fe20000000f00 */
[----:B------:R-:W-:Y:S01]  /*b870*/  IMAD.MOV.U32 R10, RZ, RZ, RZ ;  /* 0x000000ffff0a7224 */ /* 0x000fe200078e00ff */
[----:B------:R-:W-:Y:S01]  /*b880*/  LOP3.LUT R7, R5, 0x3ff00000, RZ, 0xfc, !PT ;  /* 0x3ff0000005077812 */ /* 0x000fe200078efcff */
[----:B------:R-:W-:Y:S01]  /*b890*/  IMAD.MOV.U32 R50, RZ, RZ, -0x748574fc ;  /* 0x8b7a8b04ff327424 */ /* 0x000fe200078e00ff */
[----:B------:R-:W-:Y:S01]  /*b8a0*/  UMOV UR8, 0x3ae80f1e ;  /* 0x3ae80f1e00087882 */ /* 0x000fe20000000000 */
[----:B------:R-:W-:Y:S01]  /*b8b0*/  UMOV UR9, 0x3eb1380b ;  /* 0x3eb1380b00097882 */ /* 0x000fe20000000000 */
[----:B------:R-:W-:Y:S01]  /*b8c0*/  ISETP.GE.U32.AND P0, PT, R7, 0x3ff6a09f, PT ;  /* 0x3ff6a09f0700780c */ /* 0x000fe20003f06070 */
[----:B------:R-:W-:Y:S01]  /*b8d0*/  IMAD.MOV.U32 R53, RZ, RZ, 0x43300000 ;  /* 0x43300000ff357424 */ /* 0x000fe200078e00ff */
[----:B------:R-:W-:Y:S01]  /*b8e0*/  LEA.HI R0, R3, R0, RZ, 0xc ;  /* 0x0000000003007211 */ /* 0x000fe200078f60ff */
[----:B------:R-:W-:Y:S01]  /*b8f0*/  UMOV UR18, 0x80000000 ;  /* 0x8000000000127882 */ /* 0x000fe20000000000 */
[----:B------:R-:W-:-:S09]  /*b900*/  UMOV UR19, 0x43300000 ;  /* 0x4330000000137882 */ /* 0x000fd20000000000 */
[----:B------:R-:W-:Y:S02]  /*b910*/  @P0 VIADD R5, R7, 0xfff00000 ;  /* 0xfff0000007050836 */ /* 0x000fe40000000000 */
[----:B------:R-:W-:-:S03]  /*b920*/  @P0 VIADD R0, R0, 0x1 ;  /* 0x0000000100000836 */ /* 0x000fc60000000000 */
[----:B------:R-:W-:Y:S02]  /*b930*/  @P0 MOV R7, R5 ;  /* 0x0000000500070202 */ /* 0x000fe40000000f00 */
[----:B------:R-:W-:-:S04]  /*b940*/  LOP3.LUT R52, R0, 0x80000000, RZ, 0x3c, !PT ;  /* 0x8000000000347812 */ /* 0x000fc800078e3cff */
        /* <DEDUP_REMOVED lines=13> */
[----:B------:R-:W-:Y:S02]  /*ba20*/  DADD R50, R2, R2 ;  /* 0x0000000002327229 */ /* 0x000fe40000000002 */
[----:B------:R-:W-:Y:S01]  /*ba30*/  DADD R2, R52, -UR18 ;  /* 0x8000001234027e29 */ /* 0x000fe20008000000 */
[----:B------:R-:W-:Y:S01]  /*ba40*/  UMOV UR18, 0xfefa39ef ;  /* 0xfefa39ef00127882 */ /* 0x000fe20000000000 */
[----:B------:R-:W-:Y:S01]  /*ba50*/  UMOV UR19, 0x3fe62e42 ;  /* 0x3fe62e4200137882 */ /* 0x000fe20000000000 */
[----:B------:R-:W-:Y:S01]  /*ba60*/  DFMA R48, R46, R48, UR8 ;  /* 0x000000082e307e2b */ /* 0x000fe20008000030 */
[----:B------:R-:W-:Y:S01]  /*ba70*/  UMOV UR8, 0xa9ab0956 ;  /* 0xa9ab095600087882 */ /* 0x000fe20000000000 */
[----:B------:R-:W-:Y:S01]  /*ba80*/  UMOV UR9, 0x3f1745cb ;  /* 0x3f1745cb00097882 */ /* 0x000fe20000000000 */
[----:B------:R-:W-:-:S02]  /*ba90*/  DFMA R50, R6, -R44, R50 ;  /* 0x8000002c0632722b */ /* 0x000fc40000000032 */
        /* <DEDUP_REMOVED lines=27> */
.L_x_165:
[----:B------:R-:W-:Y:S01]  /*bc50*/  MOV R2, 0x0 ;  /* 0x0000000000027802 */ /* 0x000fe20000000f00 */
[----:B------:R-:W-:Y:S01]  /*bc60*/  IMAD.MOV.U32 R3, RZ, RZ, 0x7ff00000 ;  /* 0x7ff00000ff037424 */ /* 0x000fe200078e00ff */
[----:B------:R-:W-:-:S05]  /*bc70*/  LOP3.LUT P0, RZ, R7, 0x7fffffff, RZ, 0xc0, !PT ;  /* 0x7fffffff07ff7812 */ /* 0x000fca000780c0ff */
[----:B------:R-:W-:-:S10]  /*bc80*/  DFMA R2, R6, R2, +INF ;  /* 0x7ff000000602742b */ /* 0x000fd40000000002 */
[----:B------:R-:W-:Y:S02]  /*bc90*/  FSEL R48, R2, RZ, P0 ;  /* 0x000000ff02307208 */ /* 0x000fe40000000000 */
[----:B------:R-:W-:-:S07]  /*bca0*/  FSEL R49, R3, -QNAN , P0 ;  /* 0xfff0000003317808 */ /* 0x000fce0000000000 */
.L_x_166:
[----:B------:R-:W-:Y:S05]  /*bcb0*/  BSYNC.RECONVERGENT B0 ;  /* 0x0000000000007941 */ /* 0x000fea0003800200 */
.L_x_164:
[----:B------:R-:W-:-:S09]  /*bcc0*/  ULEA UR7, UR4, UR14, 0x3 ;  /* 0x0000000e04077291 */ /* 0x000fd2000f8e18ff */
[----:B------:R-:W2:Y:S01]  /*bcd0*/  LDL.64 R2, [UR7] ;  /* 0x00000007ff027983 */ /* 0x000ea20008100a00 */
        /* <DEDUP_REMOVED lines=13> */
[----:B------:R-:W-:Y:S01]  /*bdb0*/  FSETP.GT.AND P0, PT, |R0|, 1.469367938527859385e-39, PT ;  /* 0x001000000000780b */ /* 0x000fe20003f04200 */
[----:B--2---:R-:W-:-:S08]  /*bdc0*/  DADD R48, R2, R48 ;  /* 0x0000000002307229 */ /* 0x004fd00000000030 */
[----:B------:R-:W-:-:S04]  /*bdd0*/  DADD R48, RZ, R48 ;  /* 0x00000000ff307229 */ /* 0x000fc80000000030 */
[----:B------:R-:W-:Y:S07]  /*bde0*/  @P0 BRA P1, `(.L_x_168) ;  /* 0x0000000000180947 */ /* 0x000fee0000800000 */
[----:B------:R-:W-:Y:S01]  /*bdf0*/  MOV R6, R34 ;  /* 0x0000002200067202 */ /* 0x000fe20000000f00 */
[----:B------:R-:W-:Y:S01]  /*be00*/  IMAD.MOV.U32 R7, RZ, RZ, R35 ;  /* 0x000000ffff077224 */ /* 0x000fe200078e0023 */
[----:B------:R-:W-:Y:S01]  /*be10*/  MOV R3, R9 ;  /* 0x0000000900037202 */ /* 0x000fe20000000f00 */
[----:B------:R-:W-:Y:S01]  /*be20*/  IMAD.MOV.U32 R2, RZ, RZ, R8 ;  /* 0x000000ffff027224 */ /* 0x000fe200078e0008 */
[----:B------:R-:W-:-:S07]  /*be30*/  MOV R0, 0xbe50 ;  /* 0x0000be5000007802 */ /* 0x000fce0000000f00 */
[----:B------:R-:W-:Y:S05]  /*be40*/  CALL.REL.NOINC `($__internal_0_$__cuda_sm20_div_rn_f64_full) ;  /* 0x0000006400ec7944 */ /* 0x000fea0003c00000 */
.L_x_168:
[----:B------:R-:W-:Y:S05]  /*be50*/  BSYNC.RECONVERGENT B1 ;  /* 0x0000000000017941 */ /* 0x000fea0003800200 */
.L_x_167:
        /* <DEDUP_REMOVED lines=25> */
.L_x_170:
[----:B------:R-:W-:Y:S05]  /*bff0*/  BSYNC.RECONVERGENT B1 ;  /* 0x0000000000017941 */ /* 0x000fea0003800200 */
.L_x_169:
        /* <DEDUP_REMOVED lines=23> */
.L_x_172:
[----:B------:R-:W-:Y:S05]  /*c170*/  BSYNC.RECONVERGENT B1 ;  /* 0x0000000000017941 */ /* 0x000fea0003800200 */
.L_x_171:
        /* <DEDUP_REMOVED lines=25> */
.L_x_174:
[----:B------:R-:W-:Y:S05]  /*c310*/  BSYNC.RECONVERGENT B1 ;  /* 0x0000000000017941 */ /* 0x000fea0003800200 */
.L_x_173:
        /* <DEDUP_REMOVED lines=23> */
.L_x_176:
[----:B------:R-:W-:Y:S05]  /*c490*/  BSYNC.RECONVERGENT B1 ;  /* 0x0000000000017941 */ /* 0x000fea0003800200 */
.L_x_175:
        /* <DEDUP_REMOVED lines=25> */
.L_x_178:
[----:B------:R-:W-:Y:S05]  /*c630*/  BSYNC.RECONVERGENT B1 ;  /* 0x0000000000017941 */ /* 0x000fea0003800200 */
.L_x_177:
        /* <DEDUP_REMOVED lines=23> */
.L_x_180:
[----:B------:R-:W-:Y:S05]  /*c7b0*/  BSYNC.RECONVERGENT B1 ;  /* 0x0000000000017941 */ /* 0x000fea0003800200 */
.L_x_179:
        /* <DEDUP_REMOVED lines=25> */
.L_x_182:
[----:B------:R-:W-:Y:S05]  /*c950*/  BSYNC.RECONVERGENT B1 ;  /* 0x0000000000017941 */ /* 0x000fea0003800200 */
.L_x_181:
        /* <DEDUP_REMOVED lines=23> */
.L_x_184:
[----:B------:R-:W-:Y:S05]  /*cad0*/  BSYNC.RECONVERGENT B1 ;  /* 0x0000000000017941 */ /* 0x000fea0003800200 */
.L_x_183:
        /* <DEDUP_REMOVED lines=25> */
.L_x_186:
[----:B------:R-:W-:Y:S05]  /*cc70*/  BSYNC.RECONVERGENT B1 ;  /* 0x0000000000017941 */ /* 0x000fea0003800200 */
.L_x_185:
        /* <DEDUP_REMOVED lines=23> */
.L_x_188:
[----:B------:R-:W-:Y:S05]  /*cdf0*/  BSYNC.RECONVERGENT B1 ;  /* 0x0000000000017941 */ /* 0x000fea0003800200 */
.L_x_187:
        /* <DEDUP_REMOVED lines=25> */
.L_x_190:
[----:B------:R-:W-:Y:S05]  /*cf90*/  BSYNC.RECONVERGENT B1 ;  /* 0x0000000000017941 */ /* 0x000fea0003800200 */
.L_x_189:
        /* <DEDUP_REMOVED lines=23> */
.L_x_192:
[----:B------:R-:W-:Y:S05]  /*d110*/  BSYNC.RECONVERGENT B1 ;  /* 0x0000000000017941 */ /* 0x000fea0003800200 */
.L_x_191:
        /* <DEDUP_REMOVED lines=25> */
.L_x_194:
[----:B------:R-:W-:Y:S05]  /*d2b0*/  BSYNC.RECONVERGENT B1 ;  /* 0x0000000000017941 */ /* 0x000fea0003800200 */
.L_x_193:
        /* <DEDUP_REMOVED lines=23> */
.L_x_196:
[----:B------:R-:W-:Y:S05]  /*d430*/  BSYNC.RECONVERGENT B1 ;  /* 0x0000000000017941 */ /* 0x000fea0003800200 */
.L_x_195:
        /* <DEDUP_REMOVED lines=25> */
.L_x_198:
[----:B------:R-:W-:Y:S05]  /*d5d0*/  BSYNC.RECONVERGENT B1 ;  /* 0x0000000000017941 */ /* 0x000fea0003800200 */
.L_x_197:
[----:B------:R-:W-:Y:S01]  /*d5e0*/  IMAD.MOV.U32 R40, RZ, RZ, R2 ;  /* 0x000000ffff287224 */ /* 0x000fe200078e0002 */
[----:B------:R-:W-:-:S07]  /*d5f0*/  MOV R41, R3 ;  /* 0x0000000300297202 */ /* 0x000fce0000000f00 */
.L_x_163:
[----:B------:R-:W0:Y:S02]  /*d600*/  LDCU.64 UR8, c[0x0][0x380] ;  /* 0x00007000ff0877ac */ /* 0x000e240008000a00 */
[----:B0-----:R-:W-:-:S06]  /*d610*/  UIMAD.WIDE.U32 UR18, UR4, 0x4, UR8 ;  /* 0x00000004041278a5 */ /* 0x001fcc000f8e0008 */
[----:B------:R-:W-:Y:S02]  /*d620*/  IMAD.U32 R2, RZ, RZ, UR18 ;  /* 0x00000012ff027e24 */ /* 0x000fe4000f8e00ff */
[----:B------:R-:W-:-:S05]  /*d630*/  IMAD.U32 R3, RZ, RZ, UR19 ;  /* 0x00000013ff037e24 */ /* 0x000fca000f8e00ff */
[----:B------:R-:W2:Y:S02]  /*d640*/  LDG.E R2, desc[UR10][R2.64+0x3d4] ;  /* 0x0003d40a02027981 */ /* 0x000ea4000c1e1900 */
[----:B--2---:R-:W-:-:S13]  /*d650*/  ISETP.GE.AND P0, PT, R2, 0x1, PT ;  /* 0x000000010200780c */ /* 0x004fda0003f06270 */
[----:B------:R-:W-:Y:S05]  /*d660*/  @!P0 BRA `(.L_x_199) ;  /* 0x0000002400248947 */ /* 0x000fea0003800000 */
[----:B------:R-:W-:Y:S01]  /*d670*/  UIMAD.WIDE.U32 UR8, UR4, 0x8, UR8 ;  /* 0x00000008040878a5 */ /* 0x000fe2000f8e0008 */
[----:B------:R-:W-:Y:S01]  /*d680*/  IADD3 R5, PT, PT, -R2, RZ, RZ ;  /* 0x000000ff02057210 */ /* 0x000fe20007ffe1ff */
[----:B------:R-:W-:Y:S02]  /*d690*/  UIMAD UR19, UR4, 0x10, UR5 ;  /* 0x00000010041378a4 */ /* 0x000fe4000f8e0205 */
[----:B------:R-:W-:Y:S02]  /*d6a0*/  UIADD3 UR7, UP0, UPT, UR8, 0x514, URZ ;  /* 0x0000051408077890 */ /* 0x000fe4000ff1e0ff */
[----:B------:R-:W-:Y:S02]  /*d6b0*/  UIMAD UR18, UR4, 0x40, UR6 ;  /* 0x00000040041278a4 */ /* 0x000fe4000f8e0206 */
[----:B------:R-:W-:-:S12]  /*d6c0*/  UIADD3.X UR8, UPT, UPT, URZ, UR9, URZ, UP0, !UPT ;  /* 0x00000009ff087290 */ /* 0x000fd800087fe4ff */
.L_x_235:
[----:B------:R-:W-:Y:S01]  /*d6d0*/  IMAD.U32 R53, RZ, RZ, UR8 ;  /* 0x00000008ff357e24 */ /* 0x000fe2000f8e00ff */
[----:B------:R-:W0:Y:S01]  /*d6e0*/  LDC.64 R2, c[0x0][0x380] ;  /* 0x0000e000ff027b82 */ /* 0x000e220000000a00 */
[----:B------:R-:W-:Y:S01]  /*d6f0*/  IMAD.U32 R52, RZ, RZ, UR7 ;  /* 0x00000007ff347e24 */ /* 0x000fe2000f8e00ff */
[----:B------:R-:W2:Y:S04]  /*d700*/  LDL.128 R8, [UR18+-0x10] ;  /* 0xfffff012ff087983 */ /* 0x000ea80008100c00 */
[----:B------:R-:W0:Y:S04]  /*d710*/  LDG.E R53, desc[UR10][R52.64] ;  /* 0x0000000a34357981 */ /* 0x000e28000c1e1900 */
[----:B------:R-:W3:Y:S01]  /*d720*/  LDL.128 R44, [UR18] ;  /* 0x00000012ff2c7983 */ /* 0x000ee20008100c00 */
[----:B0-----:R-:W-:-:S06]  /*d730*/  IMAD.WIDE R2, R53, 0x4, R2 ;  /* 0x0000000435027825 */ /* 0x001fcc00078e0202 */
[----:B------:R-:W4:Y:S01]  /*d740*/  LDG.E R3, desc[UR10][R2.64+0x154] ;  /* 0x0001540a02037981 */ /* 0x000f22000c1e1900 */
[----:B--2--5:R-:W-:Y:S02]  /*d750*/  DMUL R6, R8, R40 ;  /* 0x0000002808067228 */ /* 0x024fe40000000000 */
[----:B------:R-:W-:Y:S02]  /*d760*/  DMUL R14, R10, R14 ;  /* 0x0000000e0a0e7228 */ /* 0x000fe40000000000 */
[----:B---3--:R-:W-:Y:S02]  /*d770*/  DMUL R24, R44, R24 ;  /* 0x000000182c187228 */ /* 0x008fe40000000000 */
[----:B------:R-:W-:-:S04]  /*d780*/  DMUL R34, R46, R34 ;  /* 0x000000222e227228 */ /* 0x000fc80000000000 */
[----:B------:R-:W-:Y:S01]  /*d790*/  FSETP.GEU.AND P1, PT, |R7|, 6.5827683646048100446e-37, PT ;  /* 0x036000000700780b */ /* 0x000fe20003f2e200 */
[----:B------:R-:W-:Y:S01]  /*d7a0*/  BSSY.RECONVERGENT B1, `(.L_x_200) ;  /* 0x0000061000017945 */ /* 0x000fe20003800200 */
[----:B----4-:R-:W-:-:S13]  /*d7b0*/  ISETP.NE.AND P0, PT, R4, R3, PT ;  /* 0x000000030400720c */ /* 0x010fda0003f05270 */
[----:B------:R-:W-:Y:S01]  /*d7c0*/  @P0 MOV R50, R8 ;  /* 0x0000000800320202 */ /* 0x000fe20000000f00 */
[--C-:B------:R-:W-:Y:S01]  /*d7d0*/  @P0 IMAD.MOV.U32 R51, RZ, RZ, R9.reuse ;  /* 0x000000ffff330224 */ /* 0x100fe200078e0009 */
[----:B------:R-:W-:Y:S01]  /*d7e0*/  @!P0 MOV R51, R11 ;  /* 0x0000000b00338202 */ /* 0x000fe20000000f00 */
[----:B------:R-:W-:Y:S02]  /*d7f0*/  @!P0 IMAD.MOV.U32 R50, RZ, RZ, R10 ;  /* 0x000000ffff328224 */ /* 0x000fe400078e000a */
[--C-:B------:R-:W-:Y:S01]  /*d800*/  @P0 IMAD.MOV.U32 R40, RZ, RZ, R8.reuse ;  /* 0x000000ffff280224 */ /* 0x100fe200078e0008 */
[----:B------:R-:W-:Y:S01]  /*d810*/  @!P0 MOV R40, R44 ;  /* 0x0000002c00288202 */ /* 0x000fe20000000f00 */
[----:B------:R-:W-:Y:S02]  /*d820*/  @P0 IMAD.MOV.U32 R41, RZ, RZ, R9 ;  /* 0x000000ffff290224 */ /* 0x000fe400078e0009 */
[----:B------:R-:W-:Y:S02]  /*d830*/  DMUL R42, R50, R42 ;  /* 0x0000002a322a7228 */ /* 0x000fe40000000000 */
[----:B------:R-:W-:Y:S01]  /*d840*/  DADD R50, RZ, R6 ;  /* 0x00000000ff327229 */ /* 0x000fe20000000006 */
[----:B------:R-:W-:Y:S01]  /*d850*/  @!P0 IMAD.MOV.U32 R41, RZ, RZ, R45 ;  /* 0x000000ffff298224 */ /* 0x000fe200078e002d */
[----:B------:R-:W-:Y:S01]  /*d860*/  @P0 MOV R3, R9 ;  /* 0x0000000900030202 */ /* 0x000fe20000000f00 */
[----:B------:R-:W-:-:S02]  /*d870*/  @P0 IMAD.MOV.U32 R2, RZ, RZ, R8 ;  /* 0x000000ffff020224 */ /* 0x000fc400078e0008 */
[----:B------:R-:W-:Y:S02]  /*d880*/  @!P0 IMAD.MOV.U32 R2, RZ, RZ, R46 ;  /* 0x000000ffff028224 */ /* 0x000fe400078e002e */
[----:B------:R-:W-:Y:S02]  /*d890*/  DMUL R36, R40, R36 ;  /* 0x0000002428247228 */ /* 0x000fe40000000000 */
[----:B------:R-:W-:Y:S01]  /*d8a0*/  DADD R50, R42, R50 ;  /* 0x000000002a327229 */ /* 0x000fe20000000032 */
[----:B------:R-:W-:Y:S01]  /*d8b0*/  @!P0 IMAD.MOV.U32 R3, RZ, RZ, R47 ;  /* 0x000000ffff038224 */ /* 0x000fe200078e002f */
[----:B------:R-:W-:Y:S01]  /*d8c0*/  @P0 MOV R40, R10 ;  /* 0x0000000a00280202 */ /* 0x000fe20000000f00 */
[----:B------:R-:W-:Y:S01]  /*d8d0*/  @P0 IMAD.MOV.U32 R41, RZ, RZ, R11 ;  /* 0x000000ffff290224 */ /* 0x000fe200078e000b */
[----:B------:R-:W-:Y:S01]  /*d8e0*/  @!P0 MOV R41, R9 ;  /* 0x0000000900298202 */ /* 0x000fe20000000f00 */
[----:B------:R-:W-:Y:S02]  /*d8f0*/  @!P0 IMAD.MOV.U32 R40, RZ, RZ, R8 ;  /* 0x000000ffff288224 */ /* 0x000fe400078e0008 */
[----:B------:R-:W-:-:S02]  /*d900*/  DMUL R38, R2, R38 ;  /* 0x0000002602267228 */ /* 0x000fc40000000000 */
[----:B------:R-:W-:Y:S02]  /*d910*/  DADD R50, R36, R50 ;  /* 0x0000000024327229 */ /* 0x000fe40000000032 */
[----:B------:R-:W-:-:S06]  /*d920*/  DMUL R12, R40, R12 ;  /* 0x0000000c280c7228 */ /* 0x000fcc0000000000 */
        /* <DEDUP_REMOVED lines=13> */
[----:B------:R-:W-:-:S02]  /*da00*/  @P0 IMAD.MOV.U32 R41, RZ, RZ, R45 ;  /* 0x000000ffff290224 */ /* 0x000fc400078e002d */
[----:B------:R-:W-:Y:S01]  /*da10*/  DMUL R18, R2, R18 ;  /* 0x0000001202127228 */ /* 0x000fe20000000000 */
[----:B------:R-:W-:Y:S01]  /*da20*/  @!P0 IMAD.MOV.U32 R40, RZ, RZ, R8 ;  /* 0x000000ffff288224 */ /* 0x000fe200078e0008 */
[----:B------:R-:W-:Y:S02]  /*da30*/  @!P0 MOV R41, R9 ;  /* 0x0000000900298202 */ /* 0x000fe40000000f00 */
[----:B------:R-:W-:Y:S01]  /*da40*/  DADD R50, R16, R50 ;  /* 0x0000000010327229 */ /* 0x000fe20000000032 */
[----:B------:R-:W-:Y:S01]  /*da50*/  @P0 IMAD.MOV.U32 R2, RZ, RZ, R44 ;  /* 0x000000ffff020224 */ /* 0x000fe200078e002c */
[----:B------:R-:W-:Y:S01]  /*da60*/  @!P0 MOV R2, R10 ;  /* 0x0000000a00028202 */ /* 0x000fe20000000f00 */
[----:B------:R-:W-:Y:S01]  /*da70*/  @P0 IMAD.MOV.U32 R3, RZ, RZ, R45 ;  /* 0x000000ffff030224 */ /* 0x000fe200078e002d */
[----:B------:R-:W-:Y:S01]  /*da80*/  DMUL R20, R40, R20 ;  /* 0x0000001428147228 */ /* 0x000fe20000000000 */
[----:B------:R-:W-:-:S03]  /*da90*/  @!P0 IMAD.MOV.U32 R3, RZ, RZ, R11 ;  /* 0x000000ffff038224 */ /* 0x000fc600078e000b */
[----:B------:R-:W-:-:S03]  /*daa0*/  DADD R50, R18, R50 ;  /* 0x0000000012327229 */ /* 0x000fc60000000032 */
[----:B------:R-:W-:-:S05]  /*dab0*/  DMUL R22, R2, R22 ;  /* 0x0000001602167228 */ /* 0x000fca0000000000 */
[----:B------:R-:W-:Y:S01]  /*dac0*/  DADD R50, R20, R50 ;  /* 0x0000000014327229 */ /* 0x000fe20000000032 */
[----:B------:R-:W-:Y:S01]  /*dad0*/  @P0 IMAD.MOV.U32 R2, RZ, RZ, R44 ;  /* 0x000000ffff020224 */ /* 0x000fe200078e002c */
[----:B------:R-:W-:Y:S01]  /*dae0*/  @P0 MOV R3, R45 ;  /* 0x0000002d00030202 */ /* 0x000fe20000000f00 */
[----:B------:R-:W-:Y:S02]  /*daf0*/  @!P0 IMAD.MOV.U32 R2, RZ, RZ, R46 ;  /* 0x000000ffff028224 */ /* 0x000fe400078e002e */
[----:B------:R-:W-:-:S03]  /*db00*/  @!P0 IMAD.MOV.U32 R3, RZ, RZ, R47 ;  /* 0x000000ffff038224 */ /* 0x000fc600078e002f */
[----:B------:R-:W-:Y:S01]  /*db10*/  DADD R50, R22, R50 ;  /* 0x0000000016327229 */ /* 0x000fe20000000032 */
[----:B------:R-:W-:Y:S01]  /*db20*/  @P0 MOV R40, R46 ;  /* 0x0000002e00280202 */ /* 0x000fe20000000f00 */
[----:B------:R-:W-:Y:S01]  /*db30*/  @P0 IMAD.MOV.U32 R41, RZ, RZ, R47 ;  /* 0x000000ffff290224 */ /* 0x000fe200078e002f */
[----:B------:R-:W-:Y:S01]  /*db40*/  DMUL R26, R2, R26 ;  /* 0x0000001a021a7228 */ /* 0x000fe20000000000 */
[----:B------:R-:W-:Y:S01]  /*db50*/  @!P0 IMAD.MOV.U32 R40, RZ, RZ, R8 ;  /* 0x000000ffff288224 */ /* 0x000fe200078e0008 */
[----:B------:R-:W-:-:S03]  /*db60*/  @!P0 MOV R41, R9 ;  /* 0x0000000900298202 */ /* 0x000fc60000000f00 */
[----:B------:R-:W-:Y:S01]  /*db70*/  DADD R50, R24, R50 ;  /* 0x0000000018327229 */ /* 0x000fe20000000032 */
[--C-:B------:R-:W-:Y:S02]  /*db80*/  @P0 IMAD.MOV.U32 R8, RZ, RZ, R46.reuse ;  /* 0x000000ffff080224 */ /* 0x100fe400078e002e */
[----:B------:R-:W-:Y:S01]  /*db90*/  DMUL R28, R40, R28 ;  /* 0x0000001c281c7228 */ /* 0x000fe20000000000 */
[----:B------:R-:W-:Y:S01]  /*dba0*/  @P0 IMAD.MOV.U32 R9, RZ, RZ, R47 ;  /* 0x000000ffff090224 */ /* 0x000fe200078e002f */
[----:B------:R-:W-:Y:S01]  /*dbb0*/  @!P0 MOV R8, R10 ;  /* 0x0000000a00088202 */ /* 0x000fe20000000f00 */
[----:B------:R-:W-:Y:S02]  /*dbc0*/  @!P0 IMAD.MOV.U32 R9, RZ, RZ, R11 ;  /* 0x000000ffff098224 */ /* 0x000fe400078e000b */
[----:B------:R-:W-:Y:S01]  /*dbd0*/  DADD R50, R26, R50 ;  /* 0x000000001a327229 */ /* 0x000fe20000000032 */
[----:B------:R-:W-:Y:S01]  /*dbe0*/  @P0 IMAD.MOV.U32 R2, RZ, RZ, R46 ;  /* 0x000000ffff020224 */ /* 0x000fe200078e002e */
[----:B------:R-:W-:-:S02]  /*dbf0*/  @P0 MOV R3, R47 ;  /* 0x0000002f00030202 */ /* 0x000fc40000000f00 */
[----:B------:R-:W-:Y:S01]  /*dc00*/  DMUL R30, R8, R30 ;  /* 0x0000001e081e7228 */ /* 0x000fe20000000000 */
[----:B------:R-:W-:-:S03]  /*dc10*/  @!P0 IMAD.MOV.U32 R2, RZ, RZ, R44 ;  /* 0x000000ffff028224 */ /* 0x000fc600078e002c */
[----:B------:R-:W-:Y:S01]  /*dc20*/  DADD R50, R28, R50 ;  /* 0x000000001c327229 */ /* 0x000fe20000000032 */
[----:B------:R-:W-:-:S06]  /*dc30*/  @!P0 IMAD.MOV.U32 R3, RZ, RZ, R45 ;  /* 0x000000ffff038224 */ /* 0x000fcc00078e002d */
[----:B------:R-:W-:Y:S02]  /*dc40*/  DMUL R32, R2, R32 ;  /* 0x0000002002207228 */ /* 0x000fe40000000000 */
[----:B------:R-:W-:-:S08]  /*dc50*/  DADD R50, R30, R50 ;  /* 0x000000001e327229 */ /* 0x000fd00000000032 */
[----:B------:R-:W-:-:S08]  /*dc60*/  DADD R2, R32, R50 ;  /* 0x0000000020027229 */ /* 0x000fd00000000032 */
[----:B------:R-:W-:-:S06]  /*dc70*/  DADD R2, R34, R2 ;  /* 0x0000000022027229 */ /* 0x000fcc0000000002 */
[----:B------:R-:W0:Y:S01]  /*dc80*/  MUFU.RCP64H R9, R3 ;  /* 0x0000000300097308 */ /* 0x000e220000001800 */
[----:B------:R-:W-:-:S06]  /*dc90*/  MOV R8, 0x1 ;  /* 0x0000000100087802 */ /* 0x000fcc0000000f00 */
        /* <DEDUP_REMOVED lines=10> */
[----:B------:R-:W-:Y:S02]  /*dd40*/  IMAD.MOV.U32 R8, RZ, RZ, R2 ;  /* 0x000000ffff087224 */ /* 0x000fe400078e0002 */
[----:B------:R-:W-:-:S10]  /*dd50*/  IMAD.MOV.U32 R9, RZ, RZ, R3 ;  /* 0x000000ffff097224 */ /* 0x000fd400078e0003 */
[----:B------:R-:W-:Y:S05]  /*dd60*/  @P0 BRA P1, `(.L_x_201) ;  /* 0x0000000000100947 */ /* 0x000fea0000800000 */
[----:B------:R-:W-:-:S07]  /*dd70*/  MOV R0, 0xdd90 ;  /* 0x0000dd9000007802 */ /* 0x000fce0000000f00 */
[----:B------:R-:W-:Y:S05]  /*dd80*/  CALL.REL.NOINC `($__internal_0_$__cuda_sm20_div_rn_f64_full) ;  /* 0x00000048001c7944 */ /* 0x000fea0003c00000 */
[----:B------:R-:W-:Y:S01]  /*dd90*/  MOV R40, R6 ;  /* 0x0000000600287202 */ /* 0x000fe20000000f00 */
[----:B------:R-:W-:-:S07]  /*dda0*/  IMAD.MOV.U32 R41, RZ, RZ, R7 ;  /* 0x000000ffff297224 */ /* 0x000fce00078e0007 */
.L_x_201:
[----:B------:R-:W-:Y:S05]  /*ddb0*/  BSYNC.RECONVERGENT B1 ;  /* 0x0000000000017941 */ /* 0x000fea0003800200 */
.L_x_200:
        /* <DEDUP_REMOVED lines=21> */
.L_x_203:
[----:B------:R-:W-:Y:S05]  /*df10*/  BSYNC.RECONVERGENT B1 ;  /* 0x0000000000017941 */ /* 0x000fea0003800200 */
.L_x_202:
        /* <DEDUP_REMOVED lines=25> */
.L_x_205:
[----:B------:R-:W-:Y:S05]  /*e0b0*/  BSYNC.RECONVERGENT B1 ;  /* 0x0000000000017941 */ /* 0x000fea0003800200 */
.L_x_204:
        /* <DEDUP_REMOVED lines=23> */
.L_x_207:
[----:B------:R-:W-:Y:S05]  /*e230*/  BSYNC.RECONVERGENT B1 ;  /* 0x0000000000017941 */ /* 0x000fea0003800200 */
.L_x_206:
        /* <DEDUP_REMOVED lines=25> */
.L_x_209:
[----:B------:R-:W-:Y:S05]  /*e3d0*/  BSYNC.RECONVERGENT B1 ;  /* 0x0000000000017941 */ /* 0x000fea0003800200 */
.L_x_208:
        /* <DEDUP_REMOVED lines=23> */
.L_x_211:
[----:B------:R-:W-:Y:S05]  /*e550*/  BSYNC.RECONVERGENT B1 ;  /* 0x0000000000017941 */ /* 0x000fea0003800200 */
.L_x_210:
        /* <DEDUP_REMOVED lines=25> */
.L_x_213:
[----:B------:R-:W-:Y:S05]  /*e6f0*/  BSYNC.RECONVERGENT B1 ;  /* 0x0000000000017941 */ /* 0x000fea0003800200 */
.L_x_212:
        /* <DEDUP_REMOVED lines=23> */
.L_x_215:
[----:B------:R-:W-:Y:S05]  /*e870*/  BSYNC.RECONVERGENT B1 ;  /* 0x0000000000017941 */ /* 0x000fea0003800200 */
.L_x_214:
        /* <DEDUP_REMOVED lines=25> */
.L_x_217:
[----:B------:R-:W-:Y:S05]  /*ea10*/  BSYNC.RECONVERGENT B1 ;  /* 0x0000000000017941 */ /* 0x000fea0003800200 */
.L_x_216:
        /* <DEDUP_REMOVED lines=23> */
.L_x_219:
[----:B------:R-:W-:Y:S05]  /*eb90*/  BSYNC.RECONVERGENT B1 ;  /* 0x0000000000017941 */ /* 0x000fea0003800200 */
.L_x_218:
        /* <DEDUP_REMOVED lines=25> */
.L_x_221:
[----:B------:R-:W-:Y:S05]  /*ed30*/  BSYNC.RECONVERGENT B1 ;  /* 0x0000000000017941 */ /* 0x000fea0003800200 */
.L_x_220:
        /* <DEDUP_REMOVED lines=23> */
.L_x_223:
[----:B------:R-:W-:Y:S05]  /*eeb0*/  BSYNC.RECONVERGENT B1 ;  /* 0x0000000000017941 */ /* 0x000fea0003800200 */
.L_x_222:
        /* <DEDUP_REMOVED lines=25> */
.L_x_225:
[----:B------:R-:W-:Y:S05]  /*f050*/  BSYNC.RECONVERGENT B1 ;  /* 0x0000000000017941 */ /* 0x000fea0003800200 */
.L_x_224:
        /* <DEDUP_REMOVED lines=23> */
.L_x_227:
[----:B------:R-:W-:Y:S05]  /*f1d0*/  BSYNC.RECONVERGENT B1 ;  /* 0x0000000000017941 */ /* 0x000fea0003800200 */
.L_x_226:
        /* <DEDUP_REMOVED lines=25> */
.L_x_229:
[----:B------:R-:W-:Y:S05]  /*f370*/  BSYNC.RECONVERGENT B1 ;  /* 0x0000000000017941 */ /* 0x000fea0003800200 */
.L_x_228:
        /* <DEDUP_REMOVED lines=23> */
.L_x_231:
[----:B------:R-:W-:Y:S05]  /*f4f0*/  BSYNC.RECONVERGENT B1 ;  /* 0x0000000000017941 */ /* 0x000fea0003800200 */
.L_x_230:
[----:B------:R-:W-:Y:S01]  /*f500*/  ISETP.GT.AND P0, PT, R9, 0xfffff, PT ;  /* 0x000fffff0900780c */ /* 0x000fe20003f04270 */
[----:B------:R-:W-:Y:S01]  /*f510*/  IMAD.MOV.U32 R3, RZ, RZ, R9 ;  /* 0x000000ffff037224 */ /* 0x000fe200078e0009 */
[----:B------:R-:W-:Y:S01]  /*f520*/  MOV R2, R8 ;  /* 0x0000000800027202 */ /* 0x000fe20000000f00 */
[----:B------:R-:W-:Y:S01]  /*f530*/  BSSY.RECONVERGENT B0, `(.L_x_232) ;  /* 0x0000052000007945 */ /* 0x000fe20003800200 */
[----:B------:R-:W-:Y:S02]  /*f540*/  IMAD.MOV.U32 R34, RZ, RZ, R6 ;  /* 0x000000ffff227224 */ /* 0x000fe400078e0006 */
[----:B------:R-:W-:-:S07]  /*f550*/  IMAD.MOV.U32 R35, RZ, RZ, R7 ;  /* 0x000000ffff237224 */ /* 0x000fce00078e0007 */
[----:B------:R-:W-:-:S10]  /*f560*/  @!P0 DMUL R8, R8, 1.80143985094819840000e+16 ;  /* 0x4350000008088828 */ /* 0x000fd40000000000 */
[----:B------:R-:W-:Y:S02]  /*f570*/  @!P0 IMAD.MOV.U32 R3, RZ, RZ, R9 ;  /* 0x000000ffff038224 */ /* 0x000fe400078e0009 */
[----:B------:R-:W-:Y:S02]  /*f580*/  @!P0 IMAD.MOV.U32 R2, RZ, RZ, R8 ;  /* 0x000000ffff028224 */ /* 0x000fe400078e0008 */
[----:B------:R-:W-:-:S05]  /*f590*/  VIADD R0, R3, 0xffffffff ;  /* 0xffffffff03007836 */ /* 0x000fca0000000000 */
[----:B------:R-:W-:Y:S02]  /*f5a0*/  ISETP.GT.U32.AND P1, PT, R0, 0x7feffffe, PT ;  /* 0x7feffffe0000780c */ /* 0x000fe40003f24070 */
[----:B------:R-:W-:Y:S02]  /*f5b0*/  MOV R0, 0xfffffc01 ;  /* 0xfffffc0100007802 */ /* 0x000fe40000000f00 */
[----:B------:R-:W-:-:S09]  /*f5c0*/  @!P0 MOV R0, 0xfffffbcb ;  /* 0xfffffbcb00008802 */ /* 0x000fd20000000f00 */
[----:B------:R-:W-:Y:S05]  /*f5d0*/  @P1 BRA `(.L_x_233) ;  /* 0x0000000400041947 */ /* 0x000fea0003800000 */
[----:B------:R-:W-:Y:S01]  /*f5e0*/  LOP3.LUT R6, R3, 0xfffff, RZ, 0xc0, !PT ;  /* 0x000fffff03067812 */ /* 0x000fe200078ec0ff */
[----:B------:R-:W-:Y:S01]  /*f5f0*/  IMAD.MOV.U32 R8, RZ, RZ, RZ ;  /* 0x000000ffff087224 */ /* 0x000fe200078e00ff */
[----:B------:R-:W-:Y:S01]  /*f600*/  MOV R50, 0x8b7a8b04 ;  /* 0x8b7a8b0400327802 */ /* 0x000fe20000000f00 */
[----:B------:R-:W-:Y:S01]  /*f610*/  IMAD.MOV.U32 R51, RZ, RZ, 0x3ed0ee25 ;  /* 0x3ed0ee25ff337424 */ /* 0x000fe200078e00ff */
[----:B------:R-:W-:Y:S01]  /*f620*/  LOP3.LUT R7, R6, 0x3ff00000, RZ, 0xfc, !PT ;  /* 0x3ff0000006077812 */ /* 0x000fe200078efcff */
[----:B------:R-:W-:Y:S01]  /*f630*/  IMAD.MOV.U32 R6, RZ, RZ, R2 ;  /* 0x000000ffff067224 */ /* 0x000fe200078e0002 */
[----:B------:R-:W-:Y:S01]  /*f640*/  UMOV UR20, 0x3ae80f1e ;  /* 0x3ae80f1e00147882 */ /* 0x000fe20000000000 */
[----:B------:R-:W-:Y:S01]  /*f650*/  UMOV UR21, 0x3eb1380b ;  /* 0x3eb1380b00157882 */ /* 0x000fe20000000000 */
[----:B------:R-:W-:Y:S01]  /*f660*/  ISETP.GE.U32.AND P0, PT, R7, 0x3ff6a09f, PT ;  /* 0x3ff6a09f0700780c */ /* 0x000fe20003f06070 */
[----:B------:R-:W-:Y:S01]  /*f670*/  UMOV UR22, 0x80000000 ;  /* 0x8000000000167882 */ /* 0x000fe20000000000 */
[----:B------:R-:W-:Y:S01]  /*f680*/  LEA.HI R0, R3, R0, RZ, 0xc ;  /* 0x0000000003007211 */ /* 0x000fe200078f60ff */
[----:B------:R-:W-:Y:S01]  /*f690*/  UMOV UR23, 0x43300000 ;  /* 0x4330000000177882 */ /* 0x000fe20000000000 */
[----:B------:R-:W-:-:S09]  /*f6a0*/  MOV R53, 0x43300000 ;  /* 0x4330000000357802 */ /* 0x000fd20000000f00 */
[----:B------:R-:W-:Y:S01]  /*f6b0*/  @P0 IADD3 R9, PT, PT, R7, -0x100000, RZ ;  /* 0xfff0000007090810 */ /* 0x000fe20007ffe0ff */
[----:B------:R-:W-:-:S04]  /*f6c0*/  @P0 VIADD R0, R0, 0x1 ;  /* 0x0000000100000836 */ /* 0x000fc80000000000 */
[----:B------:R-:W-:Y:S01]  /*f6d0*/  @P0 IMAD.MOV.U32 R7, RZ, RZ, R9 ;  /* 0x000000ffff070224 */ /* 0x000fe200078e0009 */
[----:B------:R-:W-:-:S05]  /*f6e0*/  LOP3.LUT R52, R0, 0x80000000, RZ, 0x3c, !PT ;  /* 0x8000000000347812 */ /* 0x000fca00078e3cff */
        /* <DEDUP_REMOVED lines=48> */
.L_x_233:
[----:B------:R-:W-:Y:S01]  /*f9f0*/  IMAD.MOV.U32 R2, RZ, RZ, 0x0 ;  /* 0x00000000ff027424 */ /* 0x000fe200078e00ff */
[----:B------:R-:W-:Y:S01]  /*fa00*/  LOP3.LUT P0, RZ, R9, 0x7fffffff, RZ, 0xc0, !PT ;  /* 0x7fffffff09ff7812 */ /* 0x000fe2000780c0ff */
[----:B------:R-:W-:-:S06]  /*fa10*/  IMAD.MOV.U32 R3, RZ, RZ, 0x7ff00000 ;  /* 0x7ff00000ff037424 */ /* 0x000fcc00078e00ff */
[----:B------:R-:W-:-:S10]  /*fa20*/  DFMA R2, R8, R2, +INF ;  /* 0x7ff000000802742b */ /* 0x000fd40000000002 */
[----:B------:R-:W-:Y:S02]  /*fa30*/  FSEL R6, R2, RZ, P0 ;  /* 0x000000ff02067208 */ /* 0x000fe40000000000 */
[----:B------:R-:W-:-:S07]  /*fa40*/  FSEL R7, R3, -QNAN , P0 ;  /* 0xfff0000003077808 */ /* 0x000fce0000000000 */
.L_x_234:
[----:B------:R-:W-:Y:S05]  /*fa50*/  BSYNC.RECONVERGENT B0 ;  /* 0x0000000000007941 */ /* 0x000fea0003800200 */
.L_x_232:
[----:B------:R-:W2:Y:S01]  /*fa60*/  LDL.64 R2, [UR19] ;  /* 0x00000013ff027983 */ /* 0x000ea20008100a00 */
[----:B------:R-:W-:Y:S01]  /*fa70*/  IADD3 R5, PT, PT, R5, 0x1, RZ ;  /* 0x0000000105057810 */ /* 0x000fe20007ffe0ff */
[----:B------:R-:W-:Y:S02]  /*fa80*/  UIADD3 UR7, UP0, UPT, UR7, 0x4, URZ ;  /* 0x0000000407077890 */ /* 0x000fe4000ff1e0ff */
[----:B------:R-:W-:Y:S01]  /*fa90*/  UIADD3 UR18, UPT, UPT, UR18, 0x20, URZ ;  /* 0x0000002012127890 */ /* 0x000fe2000fffe0ff */
[----:B------:R-:W-:Y:S01]  /*faa0*/  ISETP.NE.AND P0, PT, R5, RZ, PT ;  /* 0x000000ff0500720c */ /* 0x000fe20003f05270 */
[----:B------:R-:W-:Y:S02]  /*fab0*/  UIADD3.X UR8, UPT, UPT, URZ, UR8, URZ, UP0, !UPT ;  /* 0x00000008ff087290 */ /* 0x000fe400087fe4ff */
[----:B------:R-:W-:Y:S01]  /*fac0*/  UIADD3 UR19, UPT, UPT, UR19, 0x8, URZ ;  /* 0x0000000813137890 */ /* 0x000fe2000fffe0ff */
[----:B--2---:R-:W-:-:S08]  /*fad0*/  DADD R2, R2, R6 ;  /* 0x0000000002027229 */ /* 0x004fd00000000006 */
[----:B------:R-:W-:Y:S01]  /*fae0*/  DADD R48, R2, R48 ;  /* 0x0000000002307229 */ /* 0x000fe20000000030 */
[----:B------:R-:W-:Y:S10]  /*faf0*/  @P0 BRA `(.L_x_235) ;  /* 0xffffffd800f40947 */ /* 0x000ff4000383ffff */
.L_x_199:
[----:B-----5:R-:W-:Y:S01]  /*fb00*/  DADD R2, RZ, R40 ;  /* 0x00000000ff027229 */ /* 0x020fe20000000028 */
[----:B------:R-:W-:Y:S07]  /*fb10*/  BSSY.RECONVERGENT B0, `(.L_x_236) ;  /* 0x0000064000007945 */ /* 0x000fee0003800200 */
[----:B------:R-:W-:-:S08]  /*fb20*/  DADD R2, R2, R42 ;  /* 0x0000000002027229 */ /* 0x000fd0000000002a */
        /* <DEDUP_REMOVED lines=28> */
[----:B------:R-:W-:Y:S01]  /*fcf0*/  IMAD.MOV.U32 R6, RZ, RZ, RZ ;  /* 0x000000ffff067224 */ /* 0x000fe200078e00ff */
[----:B------:R-:W-:Y:S01]  /*fd00*/  MOV R47, 0x3ed0ee25 ;  /* 0x3ed0ee25002f7802 */ /* 0x000fe20000000f00 */
[----:B------:R-:W-:Y:S01]  /*fd10*/  IMAD.MOV.U32 R46, RZ, RZ, -0x748574fc ;  /* 0x8b7a8b04ff2e7424 */ /* 0x000fe200078e00ff */
[----:B------:R-:W-:Y:S01]  /*fd20*/  LOP3.LUT R5, R4, 0x3ff00000, RZ, 0xfc, !PT ;  /* 0x3ff0000004057812 */ /* 0x000fe200078efcff */
[----:B------:R-:W-:Y:S01]  /*fd30*/  IMAD.MOV.U32 R4, RZ, RZ, R2 ;  /* 0x000000ffff047224 */ /* 0x000fe200078e0002 */
        /* <DEDUP_REMOVED lines=59> */
.L_x_237:
[----:B------:R-:W-:Y:S01]  /*100f0*/  MOV R2, 0x0 ;  /* 0x0000000000027802 */ /* 0x000fe20000000f00 */
[----:B------:R-:W-:Y:S01]  /*10100*/  IMAD.MOV.U32 R3, RZ, RZ, 0x7ff00000 ;  /* 0x7ff00000ff037424 */ /* 0x000fe200078e00ff */
[----:B------:R-:W-:-:S05]  /*10110*/  LOP3.LUT P0, RZ, R5, 0x7fffffff, RZ, 0xc0, !PT ;  /* 0x7fffffff05ff7812 */ /* 0x000fca000780c0ff */
[----:B------:R-:W-:-:S10]  /*10120*/  DFMA R2, R4, R2, +INF ;  /* 0x7ff000000402742b */ /* 0x000fd40000000002 */
[----:B------:R-:W-:Y:S02]  /*10130*/  FSEL R4, R2, RZ, P0 ;  /* 0x000000ff02047208 */ /* 0x000fe40000000000 */
[----:B------:R-:W-:-:S07]  /*10140*/  FSEL R5, R3, -QNAN , P0 ;  /* 0xfff0000003057808 */ /* 0x000fce0000000000 */
.L_x_238:
[----:B------:R-:W-:Y:S05]  /*10150*/  BSYNC.RECONVERGENT B0 ;  /* 0x0000000000007941 */ /* 0x000fea0003800200 */
.L_x_236:
[----:B------:R-:W0:Y:S01]  /*10160*/  MUFU.RCP64H R3, R51 ;  /* 0x0000003300037308 */ /* 0x000e220000001800 */
[----:B------:R-:W-:Y:S01]  /*10170*/  IMAD.MOV.U32 R2, RZ, RZ, 0x1 ;  /* 0x00000001ff027424 */ /* 0x000fe200078e00ff */
[----:B------:R-:W-:Y:S01]  /*10180*/  FSETP.GEU.AND P1, PT, |R41|, 6.5827683646048100446e-37, PT ;  /* 0x036000002900780b */ /* 0x000fe20003f2e200 */
[----:B------:R-:W-:Y:S01]  /*10190*/  ULEA UR7, UR4, UR17, 0x7 ;  /* 0x0000001104077291 */ /* 0x000fe2000f8e38ff */
[----:B------:R-:W-:Y:S01]  /*101a0*/  BSSY.RECONVERGENT B1, `(.L_x_239) ;  /* 0x0000015000017945 */ /* 0x000fe20003800200 */
[----:B------:R-:W-:Y:S02]  /*101b0*/  DADD R48, R4, R48 ;  /* 0x0000000004307229 */ /* 0x000fe40000000030 */
        /* <DEDUP_REMOVED lines=19> */
.L_x_240:
[----:B------:R-:W-:Y:S05]  /*102f0*/  BSYNC.RECONVERGENT B1 ;  /* 0x0000000000017941 */ /* 0x000fea0003800200 */
.L_x_239:
        /* <DEDUP_REMOVED lines=23> */
.L_x_242:
[----:B------:R-:W-:Y:S05]  /*10470*/  BSYNC.RECONVERGENT B1 ;  /* 0x0000000000017941 */ /* 0x000fea0003800200 */
.L_x_241:
[----:B------:R-:W0:Y:S01]  /*10480*/  MUFU.RCP64H R3, R51 ;  /* 0x0000003300037308 */ /* 0x000e220000001800 */
[----:B------:R-:W-:Y:S01]  /*10490*/  IMAD.MOV.U32 R2, RZ, RZ, 0x1 ;  /* 0x00000001ff027424 */ /* 0x000fe200078e00ff */
[----:B------:R1:W-:Y:S01]  /*104a0*/  STL.128 [UR7], R8 ;  /* 0x00000008ff007987 */ /* 0x0003e20008100c07 */
[----:B------:R-:W-:Y:S01]  /*104b0*/  FSETP.GEU.AND P1, PT, |R37|, 6.5827683646048100446e-37, PT ;  /* 0x036000002500780b */ /* 0x000fe20003f2e200 */
[----:B------:R-:W-:Y:S03]  /*104c0*/  BSSY.RECONVERGENT B1, `(.L_x_243) ;  /* 0x0000014000017945 */ /* 0x000fe60003800200 */
        /* <DEDUP_REMOVED lines=10> */
[----:B-1----:R-:W-:Y:S05]  /*10570*/  @P0 BRA P1, `(.L_x_244) ;  /* 0x0000000000200947 */ /* 0x002fea0000800000 */
        /* <DEDUP_REMOVED lines=8> */
.L_x_244:
[----:B------:R-:W-:Y:S05]  /*10600*/  BSYNC.RECONVERGENT B1 ;  /* 0x0000000000017941 */ /* 0x000fea0003800200 */
.L_x_243:
        /* <DEDUP_REMOVED lines=21> */
.L_x_246:
[----:B------:R-:W-:Y:S05]  /*10760*/  BSYNC.RECONVERGENT B1 ;  /* 0x0000000000017941 */ /* 0x000fea0003800200 */
.L_x_245:
[----:B------:R-:W0:Y:S01]  /*10770*/  MUFU.RCP64H R3, R51 ;  /* 0x0000003300037308 */ /* 0x000e220000001800 */
[----:B------:R-:W-:Y:S01]  /*10780*/  IMAD.MOV.U32 R2, RZ, RZ, 0x1 ;  /* 0x00000001ff027424 */ /* 0x000fe200078e00ff */
[----:B------:R1:W-:Y:S01]  /*10790*/  STL.128 [UR7+0x10], R4 ;  /* 0x00001004ff007987 */ /* 0x0003e20008100c07 */
        /* <DEDUP_REMOVED lines=21> */
.L_x_248:
[----:B------:R-:W-:Y:S05]  /*108f0*/  BSYNC.RECONVERGENT B1 ;  /* 0x0000000000017941 */ /* 0x000fea0003800200 */
.L_x_247:
        /* <DEDUP_REMOVED lines=23> */
.L_x_250:
[----:B------:R-:W-:Y:S05]  /*10a70*/  BSYNC.RECONVERGENT B1 ;  /* 0x0000000000017941 */ /* 0x000fea0003800200 */
.L_x_249:
[----:B------:R-:W0:Y:S01]  /*10a80*/  MUFU.RCP64H R3, R51 ;  /* 0x0000003300037308 */ /* 0x000e220000001800 */
[----:B------:R-:W-:Y:S01]  /*10a90*/  MOV R2, 0x1 ;  /* 0x0000000100027802 */ /* 0x000fe20000000f00 */
        /* <DEDUP_REMOVED lines=22> */
.L_x_252:
[----:B------:R-:W-:Y:S05]  /*10c00*/  BSYNC.RECONVERGENT B1 ;  /* 0x0000000000017941 */ /* 0x000fea0003800200 */
.L_x_251:
        /* <DEDUP_REMOVED lines=21> */
.L_x_254:
[----:B------:R-:W-:Y:S05]  /*10d60*/  BSYNC.RECONVERGENT B1 ;  /* 0x0000000000017941 */ /* 0x000fea0003800200 */
.L_x_253:
        /* <DEDUP_REMOVED lines=24> */
.L_x_256:
[----:B------:R-:W-:Y:S05]  /*10ef0*/  BSYNC.RECONVERGENT B1 ;  /* 0x0000000000017941 */ /* 0x000fea0003800200 */
.L_x_255:
        /* <DEDUP_REMOVED lines=23> */
.L_x_258:
[----:B------:R-:W-:Y:S05]  /*11070*/  BSYNC.RECONVERGENT B1 ;  /* 0x0000000000017941 */ /* 0x000fea0003800200 */
.L_x_257:
        /* <DEDUP_REMOVED lines=24> */
.L_x_260:
[----:B------:R-:W-:Y:S05]  /*11200*/  BSYNC.RECONVERGENT B1 ;  /* 0x0000000000017941 */ /* 0x000fea0003800200 */
.L_x_259:
        /* <DEDUP_REMOVED lines=21> */
.L_x_262:
[----:B------:R-:W-:Y:S05]  /*11360*/  BSYNC.RECONVERGENT B1 ;  /* 0x0000000000017941 */ /* 0x000fea0003800200 */
.L_x_261:
        /* <DEDUP_REMOVED lines=24> */
.L_x_264:
[----:B------:R-:W-:Y:S05]  /*114f0*/  BSYNC.RECONVERGENT B1 ;  /* 0x0000000000017941 */ /* 0x000fea0003800200 */
.L_x_263:
        /* <DEDUP_REMOVED lines=23> */
.L_x_266:
[----:B------:R-:W-:Y:S05]  /*11670*/  BSYNC.RECONVERGENT B1 ;  /* 0x0000000000017941 */ /* 0x000fea0003800200 */
.L_x_265:
        /* <DEDUP_REMOVED lines=24> */
.L_x_268:
[----:B------:R-:W-:Y:S05]  /*11800*/  BSYNC.RECONVERGENT B1 ;  /* 0x0000000000017941 */ /* 0x000fea0003800200 */
.L_x_267:
        /* <DEDUP_REMOVED lines=21> */
.L_x_270:
[----:B------:R-:W-:Y:S05]  /*11960*/  BSYNC.RECONVERGENT B1 ;  /* 0x0000000000017941 */ /* 0x000fea0003800200 */
.L_x_269:
[----:B------:R-:W-:Y:S01]  /*11970*/  ULEA UR8, UR4, UR16, 0x3 ;  /* 0x0000001004087291 */ /* 0x000fe2000f8e18ff */
[----:B------:R3:W-:Y:S01]  /*11980*/  STL.128 [UR7+0x70], R4 ;  /* 0x00007004ff007987 */ /* 0x0007e20008100c07 */
[----:B------:R-:W-:-:S04]  /*11990*/  UIADD3 UR4, UPT, UPT, UR4, 0x1, URZ ;  /* 0x0000000104047890 */ /* 0x000fc8000fffe0ff */
[----:B------:R-:W-:-:S03]  /*119a0*/  UISETP.NE.AND UP0, UPT, UR4, UR15, UPT ;  /* 0x0000000f0400728c */ /* 0x000fc6000bf05270 */
[----:B------:R3:W-:Y:S06]  /*119b0*/  STL.64 [UR8], R48 ;  /* 0x00000030ff007987 */ /* 0x0007ec0008100a08 */
[----:B------:R-:W-:Y:S05]  /*119c0*/  BRA.U UP0, `(.L_x_271) ;  /* 0xffffff9500b87547 */ /* 0x000fea000b83ffff */
.L_x_162:
[----:B------:R-:W-:-:S09]  /*119d0*/  UISETP.GT.AND UP0, UPT, UR15, URZ, UPT ;  /* 0x000000ff0f00728c */ /* 0x000fd2000bf04270 */
[----:B------:R-:W-:Y:S05]  /*119e0*/  BRA.U UP0, `(.L_x_272) ;  /* 0x0000000100147547 */ /* 0x000fea000b800000 */
[----:B---3--:R-:W3:Y:S02]  /*119f0*/  LDC.64 R4, c[0x0][0x380] ;  /* 0x0000e000ff047b82 */ /* 0x008ee40000000a00 */
[----:B---3--:R3:W5:Y:S01]  /*11a00*/  LDG.E R0, desc[UR10][R4.64+0xc] ;  /* 0x00000c0a04007981 */ /* 0x008762000c1e1900 */
[----:B------:R-:W-:Y:S02]  /*11a10*/  IMAD.MOV.U32 R2, RZ, RZ, -0x1 ;  /* 0xffffffffff027424 */ /* 0x000fe400078e00ff */
[----:B--2---:R-:W-:Y:S01]  /*11a20*/  IMAD.MOV.U32 R3, RZ, RZ, -0x1 ;  /* 0xffffffffff037424 */ /* 0x004fe200078e00ff */
[----:B------:R-:W-:Y:S06]  /*11a30*/  BRA `(.L_x_273) ;  /* 0x0000000000447947 */ /* 0x000fec0003800000 */
.L_x_272:
[----:B--2---:R-:W2:Y:S08]  /*11a40*/  LDC.64 R2, c[0x0][0x380] ;  /* 0x0000e000ff027b82 */ /* 0x004eb00000000a00 */
[----:B---3--:R-:W3:Y:S01]  /*11a50*/  LDC.64 R4, c[0x0][0x380] ;  /* 0x0000e000ff047b82 */ /* 0x008ee20000000a00 */
[----:B--2---:R2:W5:Y:S01]  /*11a60*/  LDG.E R0, desc[UR10][R2.64+0xc] ;  /* 0x00000c0a02007981 */ /* 0x004562000c1e1900 */
[----:B01----:R-:W-:-:S07]  /*11a70*/  HFMA2 R7, -RZ, RZ, 0, 0 ;  /* 0x00000000ff077431 */ /* 0x003fce00000001ff */
.L_x_275:
[----:B--23--:R-:W-:-:S05]  /*11a80*/  IMAD.WIDE.U32 R2, R7, 0x4, R4 ;  /* 0x0000000407027825 */ /* 0x00cfca00078e0004 */
[----:B------:R-:W2:Y:S02]  /*11a90*/  LDG.E R9, desc[UR10][R2.64+0x14] ;  /* 0x0000140a02097981 */ /* 0x000ea4000c1e1900 */
[----:B--2--5:R-:W-:-:S13]  /*11aa0*/  ISETP.NE.AND P0, PT, R9, R0, PT ;  /* 0x000000000900720c */ /* 0x024fda0003f05270 */
[----:B------:R-:W-:Y:S05]  /*11ab0*/  @!P0 BRA `(.L_x_274) ;  /* 0x00000000001c8947 */ /* 0x000fea0003800000 */
[----:B------:R-:W2:Y:S02]  /*11ac0*/  LDG.E R3, desc[UR10][R2.64+0x154] ;  /* 0x0001540a02037981 */ /* 0x000ea4000c1e1900 */
[----:B--2---:R-:W-:-:S13]  /*11ad0*/  ISETP.NE.AND P0, PT, R3, R0, PT ;  /* 0x000000000300720c */ /* 0x004fda0003f05270 */
[----:B------:R-:W-:Y:S05]  /*11ae0*/  @!P0 BRA `(.L_x_274) ;  /* 0x0000000000108947 */ /* 0x000fea0003800000 */
[----:B------:R-:W-:-:S05]  /*11af0*/  VIADD R7, R7, 0x1 ;  /* 0x0000000107077836 */ /* 0x000fca0000000000 */
[----:B------:R-:W-:-:S13]  /*11b00*/  ISETP.GE.AND P0, PT, R7, UR15, PT ;  /* 0x0000000f07007c0c */ /* 0x000fda000bf06270 */
[----:B------:R-:W-:Y:S05]  /*11b10*/  @!P0 BRA `(.L_x_275) ;  /* 0xfffffffc00d88947 */ /* 0x000fea000383ffff */
[----:B------:R-:W-:-:S07]  /*11b20*/  IMAD.MOV.U32 R7, RZ, RZ, -0x1 ;  /* 0xffffffffff077424 */ /* 0x000fce00078e00ff */
.L_x_274:
[----:B------:R-:W-:Y:S02]  /*11b30*/  SHF.R.S32.HI R3, RZ, 0x1f, R7 ;  /* 0x0000001fff037819 */ /* 0x000fe40000011407 */
[----:B------:R-:W-:-:S07]  /*11b40*/  MOV R2, R7 ;  /* 0x0000000700027202 */ /* 0x000fce0000000f00 */
.L_x_273:
[----:B---3--:R-:W2:Y:S02]  /*11b50*/  LDC.64 R4, c[0x0][0x380] ;  /* 0x0000e000ff047b82 */ /* 0x008ea40000000a00 */
[----:B--2---:R-:W-:-:S04]  /*11b60*/  LEA R4, P0, R2, R4, 0x2 ;  /* 0x0000000402047211 */ /* 0x004fc800078010ff */
[----:B------:R-:W-:-:S06]  /*11b70*/  LEA.HI.X R5, R2, R5, R3, 0x2, P0 ;  /* 0x0000000502057211 */ /* 0x000fcc00000f1403 */
[----:B------:R-:W2:Y:S02]  /*11b80*/  LDG.E R5, desc[UR10][R4.64+0x14] ;  /* 0x0000140a04057981 */ /* 0x000ea4000c1e1900 */
[----:B--2--5:R-:W-:-:S13]  /*11b90*/  ISETP.NE.AND P0, PT, R5, R0, PT ;  /* 0x000000000500720c */ /* 0x024fda0003f05270 */
[----:B------:R-:W-:Y:S05]  /*11ba0*/  @!P0 BRA `(.L_x_276) ;  /* 0x0000000000688947 */ /* 0x000fea0003800000 */
[----:B------:R-:W-:-:S05]  /*11bb0*/  IMAD.U32 R2, R2, 0x80, R1 ;  /* 0x0000008002027824 */ /* 0x000fca00078e0001 */
[----:B0-----:R-:W2:Y:S04]  /*11bc0*/  LDL.128 R24, [R2+0x5000] ;  /* 0x0050000002187983 */ /* 0x001ea80000100c00 */
[----:B------:R-:W3:Y:S04]  /*11bd0*/  LDL.128 R32, [R2+0x5010] ;  /* 0x0050100002207983 */ /* 0x000ee80000100c00 */
[----:B------:R-:W4:Y:S04]  /*11be0*/  LDL.128 R28, [R2+0x5020] ;  /* 0x00502000021c7983 */ /* 0x000f280000100c00 */
[----:B-1----:R-:W5:Y:S04]  /*11bf0*/  LDL.128 R20, [R2+0x5030] ;  /* 0x0050300002147983 */ /* 0x002f680000100c00 */
[----:B------:R-:W5:Y:S04]  /*11c00*/  LDL.128 R16, [R2+0x5040] ;  /* 0x0050400002107983 */ /* 0x000f680000100c00 */
[----:B------:R-:W5:Y:S04]  /*11c10*/  LDL.128 R12, [R2+0x5050] ;  /* 0x00505000020c7983 */ /* 0x000f680000100c00 */
[----:B------:R-:W5:Y:S04]  /*11c20*/  LDL.128 R8, [R2+0x5060] ;  /* 0x0050600002087983 */ /* 0x000f680000100c00 */
[----:B------:R-:W5:Y:S01]  /*11c30*/  LDL.128 R4, [R2+0x5070] ;  /* 0x0050700002047983 */ /* 0x000f620000100c00 */
[----:B--2---:R-:W-:-:S02]  /*11c40*/  DADD R24, RZ, R24 ;  /* 0x00000000ff187229 */ /* 0x004fc40000000018 */
[----:B------:R-:W-:Y:S02]  /*11c50*/  DADD R26, RZ, R26 ;  /* 0x00000000ff1a7229 */ /* 0x000fe4000000001a */
[----:B---3--:R-:W-:Y:S02]  /*11c60*/  DADD R32, RZ, R32 ;  /* 0x00000000ff207229 */ /* 0x008fe40000000020 */
[----:B------:R-:W-:Y:S02]  /*11c70*/  DADD R34, RZ, R34 ;  /* 0x00000000ff227229 */ /* 0x000fe40000000022 */
[----:B----4-:R-:W-:Y:S02]  /*11c80*/  DADD R24, R24, R28 ;  /* 0x0000000018187229 */ /* 0x010fe4000000001c */
[----:B------:R-:W-:Y:S02]  /*11c90*/  DADD R26, R30, R26 ;  /* 0x000000001e1a7229 */ /* 0x000fe4000000001a */
[----:B-----5:R-:W-:-:S02]  /*11ca0*/  DADD R20, R32, R20 ;  /* 0x0000000020147229 */ /* 0x020fc40000000014 */
        /* <DEDUP_REMOVED lines=10> */
.L_x_276:
        /* <DEDUP_REMOVED lines=10> */
[----:B---3--:R-:W-:Y:S02]  /*11df0*/  DADD R28, RZ, R32 ;  /* 0x00000000ff1c7229 */ /* 0x008fe40000000020 */
[----:B----4-:R-:W-:-:S04]  /*11e00*/  DADD R24, RZ, R24 ;  /* 0x00000000ff187229 */ /* 0x010fc80000000018 */
[----:B------:R-:W-:Y:S02]  /*11e10*/  DADD R2, R30, R2 ;  /* 0x000000001e027229 */ /* 0x000fe40000000002 */
[----:B-----5:R-:W-:Y:S02]  /*11e20*/  DADD R20, RZ, R20 ;  /* 0x00000000ff147229 */ /* 0x020fe40000000014 */
[----:B------:R-:W-:Y:S02]  /*11e30*/  DADD R28, R34, R28 ;  /* 0x00000000221c7229 */ /* 0x000fe4000000001c */
[----:B------:R-:W-:Y:S02]  /*11e40*/  DADD R24, R26, R24 ;  /* 0x000000001a187229 */ /* 0x000fe40000000018 */
[----:B------:R-:W-:Y:S02]  /*11e50*/  DADD R2, R16, R2 ;  /* 0x0000000010027229 */ /* 0x000fe40000000002 */
[----:B------:R-:W-:-:S02]  /*11e60*/  DADD R20, R22, R20 ;  /* 0x0000000016147229 */ /* 0x000fc40000000014 */
[----:B------:R-:W-:Y:S02]  /*11e70*/  DADD R12, R12, R28 ;  /* 0x000000000c0c7229 */ /* 0x000fe4000000001c */
[----:B------:R-:W-:Y:S02]  /*11e80*/  DADD R24, R8, R24 ;  /* 0x0000000008187229 */ /* 0x000fe40000000018 */
[----:B------:R-:W-:Y:S02]  /*11e90*/  DADD R8, R18, R2 ;  /* 0x0000000012087229 */ /* 0x000fe40000000002 */
[----:B------:R-:W-:Y:S02]  /*11ea0*/  DADD R20, R4, R20 ;  /* 0x0000000004147229 */ /* 0x000fe40000000014 */
[----:B------:R-:W-:Y:S02]  /*11eb0*/  DADD R18, R14, R12 ;  /* 0x000000000e127229 */ /* 0x000fe4000000000c */
[----:B------:R-:W-:-:S04]  /*11ec0*/  DADD R4, R10, R24 ;  /* 0x000000000a047229 */ /* 0x000fc80000000018 */
[----:B------:R-:W-:-:S11]  /*11ed0*/  DADD R6, R6, R20 ;  /* 0x0000000006067229 */ /* 0x000fd60000000014 */
.L_x_277:
[----:B------:R-:W0:Y:S02]  /*11ee0*/  LDC.64 R2, c[0x0][0x380] ;  /* 0x0000e000ff027b82 */ /* 0x000e240000000a00 */
[----:B0-----:R-:W2:Y:S04]  /*11ef0*/  LDG.E.64 R10, desc[UR10][R2.64+0x11a0] ;  /* 0x0011a00a020a7981 */ /* 0x001ea8000c1e1b00 */
[----:B------:R-:W3:Y:S04]  /*11f00*/  LDG.E.64 R12, desc[UR10][R2.64+0x11a8] ;  /* 0x0011a80a020c7981 */ /* 0x000ee8000c1e1b00 */
[----:B------:R-:W4:Y:S04]  /*11f10*/  LDG.E.64 R14, desc[UR10][R2.64+0x11b0] ;  /* 0x0011b00a020e7981 */ /* 0x000f28000c1e1b00 */
[----:B------:R-:W5:Y:S01]  /*11f20*/  LDG.E.64 R16, desc[UR10][R2.64+0x11b8] ;  /* 0x0011b80a02107981 */ /* 0x000f62000c1e1b00 */
[----:B------:R-:W-:Y:S01]  /*11f30*/  BSSY.RECONVERGENT B0, `(.L_x_278) ;  /* 0x0000057000007945 */ /* 0x000fe20003800200 */
[----:B--2---:R-:W-:-:S08]  /*11f40*/  DFMA R8, R10, R8, RZ ;  /* 0x000000080a08722b */ /* 0x004fd000000000ff */
[----:B---3--:R-:W-:-:S08]  /*11f50*/  DFMA R8, R12, R18, R8 ;  /* 0x000000120c08722b */ /* 0x008fd00000000008 */
[----:B----4-:R-:W-:-:S08]  /*11f60*/  DFMA R4, R14, R4, R8 ;  /* 0x000000040e04722b */ /* 0x010fd00000000008 */
[----:B-----5:R-:W-:Y:S01]  /*11f70*/  DFMA R4, R16, R6, R4 ;  /* 0x000000061004722b */ /* 0x020fe20000000004 */
[----:B------:R-:W-:-:S09]  /*11f80*/  IMAD.MOV.U32 R17, RZ, RZ, -0x3ff ;  /* 0xfffffc01ff117424 */ /* 0x000fd200078e00ff */
[----:B------:R-:W-:Y:S01]  /*11f90*/  ISETP.GT.AND P0, PT, R5, 0xfffff, PT ;  /* 0x000fffff0500780c */ /* 0x000fe20003f04270 */
[--C-:B------:R-:W-:Y:S01]  /*11fa0*/  IMAD.MOV.U32 R7, RZ, RZ, R5.reuse ;  /* 0x000000ffff077224 */ /* 0x100fe200078e0005 */
[----:B------:R-:W-:Y:S01]  /*11fb0*/  MOV R6, R4 ;  /* 0x0000000400067202 */ /* 0x000fe20000000f00 */
[----:B------:R-:W-:-:S10]  /*11fc0*/  IMAD.MOV.U32 R0, RZ, RZ, R5 ;  /* 0x000000ffff007224 */ /* 0x000fd400078e0005 */
[----:B------:R-:W-:Y:S01]  /*11fd0*/  @!P0 DMUL R6, R6, 1.80143985094819840000e+16 ;  /* 0x4350000006068828 */ /* 0x000fe20000000000 */
[----:B------:R-:W-:-:S09]  /*11fe0*/  @!P0 MOV R17, 0xfffffbcb ;  /* 0xfffffbcb00118802 */ /* 0x000fd20000000f00 */
[----:B------:R-:W-:Y:S01]  /*11ff0*/  @!P0 MOV R0, R7 ;  /* 0x0000000700008202 */ /* 0x000fe20000000f00 */
[----:B------:R-:W-:-:S04]  /*12000*/  @!P0 IMAD.MOV.U32 R4, RZ, RZ, R6 ;  /* 0x000000ffff048224 */ /* 0x000fc800078e0006 */
[----:B------:R-:W-:-:S05]  /*12010*/  VIADD R5, R0, 0xffffffff ;  /* 0xffffffff00057836 */ /* 0x000fca0000000000 */
[----:B------:R-:W-:-:S13]  /*12020*/  ISETP.GT.U32.AND P1, PT, R5, 0x7feffffe, PT ;  /* 0x7feffffe0500780c */ /* 0x000fda0003f24070 */
[----:B------:R-:W-:Y:S05]  /*12030*/  @P1 BRA `(.L_x_279) ;  /* 0x0000000400001947 */ /* 0x000fea0003800000 */
[C---:B------:R-:W-:Y:S01]  /*12040*/  LOP3.LUT R5, R0.reuse, 0xfffff, RZ, 0xc0, !PT ;  /* 0x000fffff00057812 */ /* 0x040fe200078ec0ff */
[----:B------:R-:W-:Y:S01]  /*12050*/  IMAD.MOV.U32 R8, RZ, RZ, RZ ;  /* 0x000000ffff087224 */ /* 0x000fe200078e00ff */
[----:B------:R-:W-:Y:S01]  /*12060*/  MOV R15, 0x3ed0ee25 ;  /* 0x3ed0ee25000f7802 */ /* 0x000fe20000000f00 */
[----:B------:R-:W-:Y:S01]  /*12070*/  IMAD.MOV.U32 R14, RZ, RZ, -0x748574fc ;  /* 0x8b7a8b04ff0e7424 */ /* 0x000fe200078e00ff */
        /* <DEDUP_REMOVED lines=8> */
[----:B------:R-:W-:-:S03]  /*12100*/  @P0 VIADD R17, R17, 0x1 ;  /* 0x0000000111110836 */ /* 0x000fc60000000000 */
[----:B------:R-:W-:Y:S02]  /*12110*/  @P0 MOV R5, R7 ;  /* 0x0000000700050202 */ /* 0x000fe40000000f00 */
[----:B------:R-:W-:Y:S01]  /*12120*/  LOP3.LUT R16, R17, 0x80000000, RZ, 0x3c, !PT ;  /* 0x8000000011107812 */ /* 0x000fe200078e3cff */
[----:B------:R-:W-:-:S03]  /*12130*/  IMAD.MOV.U32 R17, RZ, RZ, 0x43300000 ;  /* 0x43300000ff117424 */ /* 0x000fc600078e00ff */
        /* <DEDUP_REMOVED lines=48> */
.L_x_279:
[----:B------:R-:W-:Y:S01]  /*12440*/  MOV R4, 0x0 ;  /* 0x0000000000047802 */ /* 0x000fe20000000f00 */
[----:B------:R-:W-:Y:S01]  /*12450*/  IMAD.MOV.U32 R5, RZ, RZ, 0x7ff00000 ;  /* 0x7ff00000ff057424 */ /* 0x000fe200078e00ff */
[----:B------:R-:W-:-:S05]  /*12460*/  LOP3.LUT P0, RZ, R7, 0x7fffffff, RZ, 0xc0, !PT ;  /* 0x7fffffff07ff7812 */ /* 0x000fca000780c0ff */
[----:B------:R-:W-:-:S10]  /*12470*/  DFMA R4, R6, R4, +INF ;  /* 0x7ff000000604742b */ /* 0x000fd40000000004 */
[----:B------:R-:W-:Y:S02]  /*12480*/  FSEL R4, R4, RZ, P0 ;  /* 0x000000ff04047208 */ /* 0x000fe40000000000 */
[----:B------:R-:W-:-:S07]  /*12490*/  FSEL R5, R5, -QNAN , P0 ;  /* 0xfff0000005057808 */ /* 0x000fce0000000000 */
.L_x_280:
[----:B------:R-:W-:Y:S05]  /*124a0*/  BSYNC.RECONVERGENT B0 ;  /* 0x0000000000007941 */ /* 0x000fea0003800200 */
.L_x_278:
[----:B------:R-:W-:-:S06]  /*124b0*/  UISETP.GE.AND UP0, UPT, UR15, 0x1, UPT ;  /* 0x000000010f00788c */ /* 0x000fcc000bf06270 */
[----:B------:R-:W-:-:S13]  /*124c0*/  PLOP3.LUT P0, PT, PT, PT, UP0, 0x80, 0x8 ;  /* 0x000000000008781c */ /* 0x000fda0003f0f008 */
[----:B------:R-:W-:Y:S05]  /*124d0*/  @!P0 EXIT ;  /* 0x000000000000894d */ /* 0x000fea0003800000 */
[----:B------:R-:W0:Y:S01]  /*124e0*/  S2R R7, SR_TID.X ;  /* 0x0000000000077919 */ /* 0x000e220000002100 */
[----:B------:R-:W0:Y:S01]  /*124f0*/  S2UR UR4, SR_CTAID.X ;  /* 0x00000000000479c3 */ /* 0x000e220000002500 */
[----:B------:R-:W-:-:S07]  /*12500*/  IMAD.MOV.U32 R13, RZ, RZ, RZ ;  /* 0x000000ffff0d7224 */ /* 0x000fce00078e00ff */
[----:B------:R-:W0:Y:S08]  /*12510*/  LDC R0, c[0x0][0x360] ;  /* 0x0000d800ff007b82 */ /* 0x000e300000000800 */
[----:B------:R-:W1:Y:S01]  /*12520*/  LDC.64 R10, c[0x0][0x398] ;  /* 0x0000e600ff0a7b82 */ /* 0x000e620000000a00 */
[----:B0-----:R-:W-:-:S07]  /*12530*/  IMAD R0, R0, UR4, R7 ;  /* 0x0000000400007c24 */ /* 0x001fce000f8e0207 */
.L_x_281:
[----:B------:R-:W-:-:S05]  /*12540*/  LEA R12, R13, UR16, 0x3 ;  /* 0x000000100d0c7c11 */ /* 0x000fca000f8e18ff */
[----:B------:R-:W2:Y:S01]  /*12550*/  LDL.64 R6, [R12] ;  /* 0x000000000c067983 */ /* 0x000ea20000100a00 */
[----:B------:R-:W-:-:S04]  /*12560*/  IMAD R9, R0, UR15, R13 ;  /* 0x0000000f00097c24 */ /* 0x000fc8000f8e020d */
[----:B-1----:R-:W-:Y:S01]  /*12570*/  IMAD.WIDE R8, R9, 0x8, R10 ;  /* 0x0000000809087825 */ /* 0x002fe200078e020a */
[----:B--2---:R-:W-:-:S07]  /*12580*/  DADD R6, R6, R4 ;  /* 0x0000000006067229 */ /* 0x004fce0000000004 */
[----:B------:R0:W-:Y:S04]  /*12590*/  STG.E.64 desc[UR10][R8.64], R6 ;  /* 0x0000000608007986 */ /* 0x0001e8000c101b0a */
[----:B------:R-:W2:Y:S01]  /*125a0*/  LDG.E R14, desc[UR10][R2.64] ;  /* 0x0000000a020e7981 */ /* 0x000ea2000c1e1900 */
[----:B------:R-:W-:-:S04]  /*125b0*/  IADD3 R13, PT, PT, R13, 0x1, RZ ;  /* 0x000000010d0d7810 */ /* 0x000fc80007ffe0ff */
[----:B--2---:R-:W-:Y:S02]  /*125c0*/  ISETP.GE.AND P0, PT, R13, R14, PT ;  /* 0x0000000e0d00720c */ /* 0x004fe40003f06270 */
[----:B------:R-:W-:-:S11]  /*125d0*/  R2UR UR15, R14 ;  /* 0x000000000e0f72ca */ /* 0x000fd600000e0000 */
[----:B0-----:R-:W-:Y:S05]  /*125e0*/  @!P0 BRA `(.L_x_281) ;  /* 0xfffffffc00d48947 */ /* 0x001fea000383ffff */
[----:B------:R-:W-:Y:S05]  /*125f0*/  EXIT ;  /* 0x000000000000794d */ /* 0x000fea0003800000 */
        .weak           $__internal_0_$__cuda_sm20_div_rn_f64_full
        .type           $__internal_0_$__cuda_sm20_div_rn_f64_full,@function
        .size           $__internal_0_$__cuda_sm20_div_rn_f64_full,(.L_x_288 - $__internal_0_$__cuda_sm20_div_rn_f64_full)
$__internal_0_$__cuda_sm20_div_rn_f64_full:
[C---:B------:R-:W-:Y:S01]  /*12600*/  FSETP.GEU.AND P0, PT, |R3|.reuse, 1.469367938527859385e-39, PT ;  /* 0x001000000300780b */ /* 0x040fe20003f0e200 */
[----:B------:R-:W-:Y:S01]  /*12610*/  IMAD.MOV.U32 R44, RZ, RZ, R2 ;  /* 0x000000ffff2c7224 */ /* 0x000fe200078e0002 */
[----:B------:R-:W-:Y:S01]  /*12620*/  LOP3.LUT R10, R3, 0x800fffff, RZ, 0xc0, !PT ;  /* 0x800fffff030a7812 */ /* 0x000fe200078ec0ff */
[----:B------:R-:W-:Y:S01]  /*12630*/  IMAD.MOV.U32 R45, RZ, RZ, R3 ;  /* 0x000000ffff2d7224 */ /* 0x000fe200078e0003 */
[----:B------:R-:W-:Y:S01]  /*12640*/  MOV R46, R2 ;  /* 0x00000002002e7202 */ /* 0x000fe20000000f00 */
[----:B------:R-:W-:Y:S01]  /*12650*/  IMAD.MOV.U32 R55, RZ, RZ, R7 ;  /* 0x000000ffff377224 */ /* 0x000fe200078e0007 */
[----:B------:R-:W-:Y:S01]  /*12660*/  LOP3.LUT R47, R10, 0x3ff00000, RZ, 0xfc, !PT ;  /* 0x3ff000000a2f7812 */ /* 0x000fe200078efcff */
[----:B------:R-:W-:Y:S01]  /*12670*/  IMAD.MOV.U32 R54, RZ, RZ, R6 ;  /* 0x000000ffff367224 */ /* 0x000fe200078e0006 */
[----:B------:R-:W-:Y:S01]  /*12680*/  MOV R52, 0x1 ;  /* 0x0000000100347802 */ /* 0x000fe20000000f00 */
[----:B------:R-:W-:Y:S01]  /*12690*/  BSSY.RECONVERGENT B0, `(.L_x_282) ;  /* 0x0000057000007945 */ /* 0x000fe20003800200 */
[----:B------:R-:W-:-:S02]  /*126a0*/  FSETP.GEU.AND P3, PT, |R55|, 1.469367938527859385e-39, PT ;  /* 0x001000003700780b */ /* 0x000fc40003f6e200 */
[----:B------:R-:W-:Y:S01]  /*126b0*/  LOP3.LUT R2, R55, 0x7ff00000, RZ, 0xc0, !PT ;  /* 0x7ff0000037027812 */ /* 0x000fe200078ec0ff */
[----:B------:R-:W-:Y:S01]  /*126c0*/  @!P0 DMUL R46, R44, 8.98846567431157953865e+307 ;  /* 0x7fe000002c2e8828 */ /* 0x000fe20000000000 */
[----:B------:R-:W-:Y:S01]  /*126d0*/  LOP3.LUT R7, R3, 0x7ff00000, RZ, 0xc0, !PT ;  /* 0x7ff0000003077812 */ /* 0x000fe200078ec0ff */
[----:B------:R-:W-:-:S03]  /*126e0*/  IMAD.MOV.U32 R3, RZ, RZ, 0x1ca00000 ;  /* 0x1ca00000ff037424 */ /* 0x000fc600078e00ff */
[C---:B------:R-:W-:Y:S01]  /*126f0*/  ISETP.GE.U32.AND P2, PT, R2.reuse, R7, PT ;  /* 0x000000070200720c */ /* 0x040fe20003f46070 */
[----:B------:R-:W0:Y:S03]  /*12700*/  MUFU.RCP64H R53, R47 ;  /* 0x0000002f00357308 */ /* 0x000e260000001800 */
[----:B------:R-:W-:Y:S02]  /*12710*/  SEL R10, R3, 0x63400000, !P2 ;  /* 0x63400000030a7807 */ /* 0x000fe40005000000 */
[----:B------:R-:W-:Y:S02]  /*12720*/  @!P3 LOP3.LUT R11, R45, 0x7ff00000, RZ, 0xc0, !PT ;  /* 0x7ff000002d0bb812 */ /* 0x000fe400078ec0ff */
[----:B------:R-:W-:Y:S02]  /*12730*/  @!P0 LOP3.LUT R7, R47, 0x7ff00000, RZ, 0xc0, !PT ;  /* 0x7ff000002f078812 */ /* 0x000fe400078ec0ff */
[----:B------:R-:W-:-:S04]  /*12740*/  @!P3 ISETP.GE.U32.AND P4, PT, R2, R11, PT ;  /* 0x0000000b0200b20c */ /* 0x000fc80003f86070 */
[----:B------:R-:W-:Y:S01]  /*12750*/  @!P3 SEL R6, R3, 0x63400000, !P4 ;  /* 0x634000000306b807 */ /* 0x000fe20006000000 */
[----:B0-----:R-:W-:-:S03]  /*12760*/  DFMA R56, R52, -R46, 1 ;  /* 0x3ff000003438742b */ /* 0x001fc6000000082e */
[----:B------:R-:W-:-:S04]  /*12770*/  @!P3 LOP3.LUT R6, R6, 0x80000000, R55, 0xf8, !PT ;  /* 0x800000000606b812 */ /* 0x000fc800078ef837 */
[----:B------:R-:W-:Y:S01]  /*12780*/  @!P3 LOP3.LUT R11, R6, 0x100000, RZ, 0xfc, !PT ;  /* 0x00100000060bb812 */ /* 0x000fe200078efcff */
[----:B------:R-:W-:Y:S01]  /*12790*/  IMAD.MOV.U32 R6, RZ, RZ, R2 ;  /* 0x000000ffff067224 */ /* 0x000fe200078e0002 */
[----:B------:R-:W-:-:S08]  /*127a0*/  DFMA R56, R56, R56, R56 ;  /* 0x000000383838722b */ /* 0x000fd00000000038 */
[----:B------:R-:W-:Y:S01]  /*127b0*/  DFMA R52, R52, R56, R52 ;  /* 0x000000383434722b */ /* 0x000fe20000000034 */
[----:B------:R-:W-:Y:S01]  /*127c0*/  LOP3.LUT R57, R10, 0x800fffff, R55, 0xf8, !PT ;  /* 0x800fffff0a397812 */ /* 0x000fe200078ef837 */
[----:B------:R-:W-:Y:S01]  /*127d0*/  IMAD.MOV.U32 R56, RZ, RZ, R54 ;  /* 0x000000ffff387224 */ /* 0x000fe200078e0036 */
[----:B------:R-:W-:-:S05]  /*127e0*/  @!P3 MOV R10, RZ ;  /* 0x000000ff000ab202 */ /* 0x000fca0000000f00 */
[----:B------:R-:W-:Y:S02]  /*127f0*/  DFMA R62, R52, -R46, 1 ;  /* 0x3ff00000343e742b */ /* 0x000fe4000000082e */
[----:B------:R-:W-:-:S06]  /*12800*/  @!P3 DFMA R56, R56, 2, -R10 ;  /* 0x400000003838b82b */ /* 0x000fcc000000080a */
[----:B------:R-:W-:-:S04]  /*12810*/  DFMA R62, R52, R62, R52 ;  /* 0x0000003e343e722b */ /* 0x000fc80000000034 */
[----:B------:R-:W-:-:S04]  /*12820*/  @!P3 LOP3.LUT R6, R57, 0x7ff00000, RZ, 0xc0, !PT ;  /* 0x7ff000003906b812 */ /* 0x000fc800078ec0ff */
[----:B------:R-:W-:-:S08]  /*12830*/  DMUL R10, R62, R56 ;  /* 0x000000383e0a7228 */ /* 0x000fd00000000000 */
[----:B------:R-:W-:-:S08]  /*12840*/  DFMA R52, R10, -R46, R56 ;  /* 0x8000002e0a34722b */ /* 0x000fd00000000038 */
[----:B------:R-:W-:Y:S01]  /*12850*/  DFMA R52, R62, R52, R10 ;  /* 0x000000343e34722b */ /* 0x000fe2000000000a */
[----:B------:R-:W-:-:S05]  /*12860*/  VIADD R10, R6, 0xffffffff ;  /* 0xffffffff060a7836 */ /* 0x000fca0000000000 */
[----:B------:R-:W-:Y:S02]  /*12870*/  ISETP.GT.U32.AND P0, PT, R10, 0x7feffffe, PT ;  /* 0x7feffffe0a00780c */ /* 0x000fe40003f04070 */
[----:B------:R-:W-:-:S04]  /*12880*/  IADD3 R10, PT, PT, R7, -0x1, RZ ;  /* 0xffffffff070a7810 */ /* 0x000fc80007ffe0ff */
[----:B------:R-:W-:-:S13]  /*12890*/  ISETP.GT.U32.OR P0, PT, R10, 0x7feffffe, P0 ;  /* 0x7feffffe0a00780c */ /* 0x000fda0000704470 */
[----:B------:R-:W-:Y:S05]  /*128a0*/  @P0 BRA `(.L_x_283) ;  /* 0x0000000000740947 */ /* 0x000fea0003800000 */
[----:B------:R-:W-:-:S04]  /*128b0*/  LOP3.LUT R7, R45, 0x7ff00000, RZ, 0xc0, !PT ;  /* 0x7ff000002d077812 */ /* 0x000fc800078ec0ff */
[CC--:B------:R-:W-:Y:S02]  /*128c0*/  VIADDMNMX R6, R2.reuse, -R7.reuse, 0xb9600000, !PT ;  /* 0xb960000002067446 */ /* 0x0c0fe40007800907 */
[----:B------:R-:W-:Y:S02]  /*128d0*/  ISETP.GE.U32.AND P0, PT, R2, R7, PT ;  /* 0x000000070200720c */ /* 0x000fe40003f06070 */
[----:B------:R-:W-:Y:S02]  /*128e0*/  VIMNMX R6, PT, PT, R6, 0x46a00000, PT ;  /* 0x46a0000006067848 */ /* 0x000fe40003fe0100 */
[----:B------:R-:W-:-:S05]  /*128f0*/  SEL R3, R3, 0x63400000, !P0 ;  /* 0x6340000003037807 */ /* 0x000fca0004000000 */
[----:B------:R-:W-:Y:S01]  /*12900*/  IMAD.IADD R3, R6, 0x1, -R3 ;  /* 0x0000000106037824 */ /* 0x000fe200078e0a03 */
[----:B------:R-:W-:-:S03]  /*12910*/  MOV R6, RZ ;  /* 0x000000ff00067202 */ /* 0x000fc60000000f00 */
[----:B------:R-:W-:-:S06]  /*12920*/  VIADD R7, R3, 0x7fe00000 ;  /* 0x7fe0000003077836 */ /* 0x000fcc0000000000 */
[----:B------:R-:W-:-:S10]  /*12930*/  DMUL R10, R52, R6 ;  /* 0x00000006340a7228 */ /* 0x000fd40000000000 */
[----:B------:R-:W-:-:S13]  /*12940*/  FSETP.GTU.AND P0, PT, |R11|, 1.469367938527859385e-39, PT ;  /* 0x001000000b00780b */ /* 0x000fda0003f0c200 */
[----:B------:R-:W-:Y:S05]  /*12950*/  @P0 BRA `(.L_x_284) ;  /* 0x0000000000a80947 */ /* 0x000fea0003800000 */
[----:B------:R-:W-:Y:S01]  /*12960*/  DFMA R46, R52, -R46, R56 ;  /* 0x8000002e342e722b */ /* 0x000fe20000000038 */
[----:B------:R-:W-:-:S09]  /*12970*/  IMAD.MOV.U32 R6, RZ, RZ, RZ ;  /* 0x000000ffff067224 */ /* 0x000fd200078e00ff */
[C---:B------:R-:W-:Y:S02]  /*12980*/  FSETP.NEU.AND P0, PT, R47.reuse, RZ, PT ;  /* 0x000000ff2f00720b */ /* 0x040fe40003f0d000 */
[----:B------:R-:W-:-:S04]  /*12990*/  LOP3.LUT R2, R47, 0x80000000, R45, 0x48, !PT ;  /* 0x800000002f027812 */ /* 0x000fc800078e482d */
[----:B------:R-:W-:-:S07]  /*129a0*/  LOP3.LUT R7, R2, R7, RZ, 0xfc, !PT ;  /* 0x0000000702077212 */ /* 0x000fce00078efcff */
[----:B------:R-:W-:Y:S05]  /*129b0*/  @!P0 BRA `(.L_x_284) ;  /* 0x0000000000908947 */ /* 0x000fea0003800000 */
[----:B------:R-:W-:Y:S01]  /*129c0*/  IMAD.MOV R45, RZ, RZ, -R3 ;  /* 0x000000ffff2d7224 */ /* 0x000fe200078e0a03 */
[----:B------:R-:W-:Y:S01]  /*129d0*/  MOV R44, RZ ;  /* 0x000000ff002c7202 */ /* 0x000fe20000000f00 */
[----:B------:R-:W-:Y:S01]  /*129e0*/  DMUL.RP R6, R52, R6 ;  /* 0x0000000634067228 */ /* 0x000fe20000008000 */
[----:B------:R-:W-:-:S04]  /*129f0*/  IADD3 R3, PT, PT, -R3, -0x43300000, RZ ;  /* 0xbcd0000003037810 */ /* 0x000fc80007ffe1ff */
[----:B------:R-:W-:-:S05]  /*12a00*/  DFMA R44, R10, -R44, R52 ;  /* 0x8000002c0a2c722b */ /* 0x000fca0000000034 */
[----:B------:R-:W-:-:S05]  /*12a10*/  LOP3.LUT R2, R7, R2, RZ, 0x3c, !PT ;  /* 0x0000000207027212 */ /* 0x000fca00078e3cff */
[----:B------:R-:W-:-:S04]  /*12a20*/  FSETP.NEU.AND P0, PT, |R45|, R3, PT ;  /* 0x000000032d00720b */ /* 0x000fc80003f0d200 */
[----:B------:R-:W-:Y:S02]  /*12a30*/  FSEL R6, R6, R10, !P0 ;  /* 0x0000000a06067208 */ /* 0x000fe40004000000 */
[----:B------:R-:W-:-:S03]  /*12a40*/  FSEL R7, R2, R11, !P0 ;  /* 0x0000000b02077208 */ /* 0x000fc60004000000 */
[----:B------:R-:W-:Y:S02]  /*12a50*/  IMAD.MOV.U32 R10, RZ, RZ, R6 ;  /* 0x000000ffff0a7224 */ /* 0x000fe400078e0006 */
[----:B------:R-:W-:Y:S01]  /*12a60*/  IMAD.MOV.U32 R11, RZ, RZ, R7 ;  /* 0x000000ffff0b7224 */ /* 0x000fe200078e0007 */
[----:B------:R-:W-:Y:S06]  /*12a70*/  BRA `(.L_x_284) ;  /* 0x0000000000607947 */ /* 0x000fec0003800000 */
.L_x_283:
[----:B------:R-:W-:-:S14]  /*12a80*/  DSETP.NAN.AND P0, PT, R54, R54, PT ;  /* 0x000000363600722a */ /* 0x000fdc0003f08000 */
[----:B------:R-:W-:Y:S05]  /*12a90*/  @P0 BRA `(.L_x_285) ;  /* 0x00000000004c0947 */ /* 0x000fea0003800000 */
[----:B------:R-:W-:-:S14]  /*12aa0*/  DSETP.NAN.AND P0, PT, R44, R44, PT ;  /* 0x0000002c2c00722a */ /* 0x000fdc0003f08000 */
[----:B------:R-:W-:Y:S05]  /*12ab0*/  @P0 BRA `(.L_x_286) ;  /* 0x0000000000340947 */ /* 0x000fea0003800000 */
[----:B------:R-:W-:Y:S01]  /*12ac0*/  ISETP.NE.AND P0, PT, R6, R7, PT ;  /* 0x000000070600720c */ /* 0x000fe20003f05270 */
[----:B------:R-:W-:Y:S01]  /*12ad0*/  IMAD.MOV.U32 R11, RZ, RZ, -0x80000 ;  /* 0xfff80000ff0b7424 */ /* 0x000fe200078e00ff */
[----:B------:R-:W-:-:S11]  /*12ae0*/  MOV R10, 0x0 ;  /* 0x00000000000a7802 */ /* 0x000fd60000000f00 */
[----:B------:R-:W-:Y:S05]  /*12af0*/  @!P0 BRA `(.L_x_284) ;  /* 0x0000000000408947 */ /* 0x000fea0003800000 */
[----:B------:R-:W-:Y:S02]  /*12b00*/  ISETP.NE.AND P0, PT, R6, 0x7ff00000, PT ;  /* 0x7ff000000600780c */ /* 0x000fe40003f05270 */
[----:B------:R-:W-:Y:S02]  /*12b10*/  LOP3.LUT R3, R55, 0x80000000, R45, 0x48, !PT ;  /* 0x8000000037037812 */ /* 0x000fe400078e482d */
[----:B------:R-:W-:-:S13]  /*12b20*/  ISETP.EQ.OR P0, PT, R7, RZ, !P0 ;  /* 0x000000ff0700720c */ /* 0x000fda0004702670 */
[----:B------:R-:W-:Y:S01]  /*12b30*/  @P0 LOP3.LUT R2, R3, 0x7ff00000, RZ, 0xfc, !PT ;  /* 0x7ff0000003020812 */ /* 0x000fe200078efcff */
[----:B------:R-:W-:Y:S01]  /*12b40*/  @!P0 IMAD.MOV.U32 R10, RZ, RZ, RZ ;  /* 0x000000ffff0a8224 */ /* 0x000fe200078e00ff */
[----:B------:R-:W-:Y:S01]  /*12b50*/  @!P0 MOV R11, R3 ;  /* 0x00000003000b8202 */ /* 0x000fe20000000f00 */
[----:B------:R-:W-:Y:S02]  /*12b60*/  @P0 IMAD.MOV.U32 R10, RZ, RZ, RZ ;  /* 0x000000ffff0a0224 */ /* 0x000fe400078e00ff */
[----:B------:R-:W-:Y:S01]  /*12b70*/  @P0 IMAD.MOV.U32 R11, RZ, RZ, R2 ;  /* 0x000000ffff0b0224 */ /* 0x000fe200078e0002 */
[----:B------:R-:W-:Y:S06]  /*12b80*/  BRA `(.L_x_284) ;  /* 0x00000000001c7947 */ /* 0x000fec0003800000 */
.L_x_286:
[----:B------:R-:W-:Y:S02]  /*12b90*/  LOP3.LUT R3, R45, 0x80000, RZ, 0xfc, !PT ;  /* 0x000800002d037812 */ /* 0x000fe400078efcff */
[----:B------:R-:W-:-:S03]  /*12ba0*/  MOV R10, R44 ;  /* 0x0000002c000a7202 */ /* 0x000fc60000000f00 */
[----:B------:R-:W-:Y:S01]  /*12bb0*/  IMAD.MOV.U32 R11, RZ, RZ, R3 ;  /* 0x000000ffff0b7224 */ /* 0x000fe200078e0003 */
[----:B------:R-:W-:Y:S06]  /*12bc0*/  BRA `(.L_x_284) ;  /* 0x00000000000c7947 */ /* 0x000fec0003800000 */
.L_x_285:
[----:B------:R-:W-:Y:S01]  /*12bd0*/  LOP3.LUT R3, R55, 0x80000, RZ, 0xfc, !PT ;  /* 0x0008000037037812 */ /* 0x000fe200078efcff */
[----:B------:R-:W-:-:S03]  /*12be0*/  IMAD.MOV.U32 R10, RZ, RZ, R54 ;  /* 0x000000ffff0a7224 */ /* 0x000fc600078e0036 */
[----:B------:R-:W-:-:S07]  /*12bf0*/  MOV R11, R3 ;  /* 0x00000003000b7202 */ /* 0x000fce0000000f00 */
.L_x_284:
[----:B------:R-:W-:Y:S05]  /*12c00*/  BSYNC.RECONVERGENT B0 ;  /* 0x0000000000007941 */ /* 0x000fea0003800200 */
.L_x_282:
[----:B------:R-:W-:Y:S01]  /*12c10*/  MOV R2, R0 ;  /* 0x0000000000027202 */ /* 0x000fe20000000f00 */
[----:B------:R-:W-:Y:S02]  /*12c20*/  IMAD.MOV.U32 R3, RZ, RZ, 0x0 ;  /* 0x00000000ff037424 */ /* 0x000fe400078e00ff */
[----:B------:R-:W-:Y:S02]  /*12c30*/  IMAD.MOV.U32 R6, RZ, RZ, R10 ;  /* 0x000000ffff067224 */ /* 0x000fe400078e000a */
[----:B------:R-:W-:Y:S01]  /*12c40*/  IMAD.MOV.U32 R7, RZ, RZ, R11 ;  /* 0x000000ffff077224 */ /* 0x000fe200078e000b */
[----:B------:R-:W-:Y:S06]  /*12c50*/  RET.REL.NODEC R2 `(_Z17compute_ll_kernelPK7GPUTreePKiiPd) ;  /* 0xfffffed002e87950 */ /* 0x000fec0003c3ffff */
.L_x_287:
[----:B------:R-:W-:-:S00]  /*12c60*/  BRA `(.L_x_287) ;  /* 0xfffffffc00fc7947 */ /* 0x000fc0000383ffff */
[----:B------:R-:W-:-:S00]  /*12c70*/  NOP ;  /* 0x0000000000007918 */ /* 0x000fc00000000000 */
        /* <DEDUP_REMOVED lines=8> */
.L_x_288:


//--------------------- .nv.shared.reserved.0     --------------------------
	.section	.nv.shared.reserved.0,"aw",@nobits
	.weak		__nv_reservedSMEM_offset_0_alias
	.size		__nv_reservedSMEM_offset_0_alias, 0, 64
	.other		__nv_reservedSMEM_offset_0_alias,@"STO_CUDA_RESERVED_SHARED STV_DEFAULT"
__nv_reservedSMEM_offset_0_alias:
	.zero		0
	.zero		64


//--------------------- .nv.constant0._Z17compute_ll_kernelPK7GPUTreePKiiPd --------------------------
	.section	.nv.constant0._Z17compute_ll_kernelPK7GPUTreePKiiPd,"a",@progbits
	.sectionflags	@""
	.align	4
.nv.constant0._Z17compute_ll_kernelPK7GPUTreePKiiPd:
	.zero		928


//--------------------- SYMBOLS --------------------------

	.type		.nv.reservedSmem.offset0,@object
	.size		.nv.reservedSmem.offset0,0x4
